def gluon_wgmma(
    a_ptr,
    b_ptr,
    c_ptr,
    M,
    N,
    K,
    stride_am,
    stride_bk,
    stride_cm,
    BLOCK_M: gl.constexpr,
    BLOCK_N: gl.constexpr,
    BLOCK_K: gl.constexpr,
    DTYPE: gl.constexpr,
    A_LAYOUT: gl.constexpr,
    B_LAYOUT: gl.constexpr,
    C_LAYOUT: gl.constexpr,
    B_SHAPE: gl.constexpr,
    TRANS_B: gl.constexpr,
    NUM_BUFFERS: gl.constexpr,
    NUM_WARPS: gl.constexpr,
):
    a_desc = tma.make_tensor_descriptor(
        a_ptr, [M, K], [stride_am, 1], [BLOCK_M, BLOCK_K], A_LAYOUT
    )
    b_desc = tma.make_tensor_descriptor(
        b_ptr,
        [N, K] if TRANS_B else [K, N],
        [stride_bk, 1],
        B_SHAPE,
        B_LAYOUT,
    )
    c_desc = tma.make_tensor_descriptor(
        c_ptr, [M, N], [stride_cm, 1], [BLOCK_M, BLOCK_N], C_LAYOUT
    )

    a_bufs = gl.allocate_shared_memory(
        DTYPE, [NUM_BUFFERS, BLOCK_M, BLOCK_K], A_LAYOUT
    )
    b_bufs = gl.allocate_shared_memory(DTYPE, [NUM_BUFFERS] + B_SHAPE, B_LAYOUT)

    pid_m = gl.program_id(0)
    pid_n = gl.program_id(1)
    off_m = pid_m * BLOCK_M
    off_n = pid_n * BLOCK_N

    mma_layout: gl.constexpr = pick_wgmma_layout(DTYPE, BLOCK_M, BLOCK_N, NUM_WARPS)
    acc = warpgroup_mma_init(
        gl.zeros((BLOCK_M, BLOCK_N), dtype=gl.float32, layout=mma_layout)
    )

    bars = gl.allocate_shared_memory(
        gl.int64, [NUM_BUFFERS, 1], mbarrier.MBarrierLayout()
    )
    for i in gl.static_range(NUM_BUFFERS):
        mbarrier.init(bars.index(i), count=1)
    idx = 0
    phase = 0

    for k in range(0, K, BLOCK_K):
        a = a_bufs.index(idx)
        b = b_bufs.index(idx)
        bar = bars.index(idx)
        mbarrier.expect(bar, a_desc.block_type.nbytes + b_desc.block_type.nbytes)
        tma.async_copy_global_to_shared(a_desc, [off_m, k], bar, a)
        tma.async_copy_global_to_shared(
            b_desc, [off_n, k] if TRANS_B else [k, off_n], bar, b
        )
        mbarrier.wait(bar, phase=phase)

        if TRANS_B:
            b = b.permute((1, 0))
        acc = warpgroup_mma_wait(num_outstanding=0, deps=(acc,))
        acc = warpgroup_mma(a, b, acc, is_async=True)

        idx += 1
        if idx == NUM_BUFFERS:
            idx = 0
            phase ^= 1

    acc = warpgroup_mma_wait(num_outstanding=0, deps=(acc,))
    for i in gl.static_range(NUM_BUFFERS):
        mbarrier.invalidate(bars.index(i))

    c_smem = gl.allocate_shared_memory(DTYPE, [BLOCK_M, BLOCK_N], C_LAYOUT)
    c_smem.store(acc.to(DTYPE))
    fence_async_shared()
    tma.async_copy_shared_to_global(c_desc, [off_m, off_n], c_smem)
    tma.store_wait(pendings=0)

# config = {"BLOCK_K": 128, "BLOCK_M": 256, "BLOCK_N": 256, "arch": "sm_90", "dtype": "fp8e4m3", "num_buffers": 3, "num_warps": 4, "trans_b": 1}
# arch = sm_90


// ===== COMPILED SASS (sm_90a) =====

	.target	sm_90a

	.elftype	@"ET_EXEC"


//--------------------- .note.nv.tkinfo           --------------------------
	.section	.note.nv.tkinfo,"",@"SHT_NOTE"
	.sectionflags	@"SHF_NOTE_NV_TKINFO"
	.tkinfo
        /*0018*/ 	.word	0x00000002
        /*0030*/ 	.string	""
        /*0030*/ 	.string	"ptxas"
        /*0030*/ 	.string	"Cuda compilation tools, release 13.0, V13.0.88"
        /*0030*/ 	.string	"Build cuda_13.0.r13.0/compiler.36424714_0"
        /*0030*/ 	.string	"-v  -suppress-debug-info  -lineinfo  -arch sm_90a "



//--------------------- .note.nv.cuinfo           --------------------------
	.section	.note.nv.cuinfo,"",@"SHT_NOTE"
	.sectionflags	@"SHF_NOTE_NV_CUINFO"
        /*0018*/ 	.short	0x0002
        /*001a*/ 	.short	0x005a
        /*001c*/ 	.short	0x0082
	.zero		2


//--------------------- .nv.info                  --------------------------
	.section	.nv.info,"",@"SHT_CUDA_INFO"
	.align	4


	//----- nvinfo : EIATTR_REGCOUNT
	.align		4
        /*0000*/ 	.byte	0x04, 0x2f
        /*0002*/ 	.short	(.L_1 - .L_0)
	.align		4
.L_0:
        /*0004*/ 	.word	index@(gluon_wgmma)
        /*0008*/ 	.word	0x000000ff


	//----- nvinfo : EIATTR_FRAME_SIZE
	.align		4
.L_1:
        /*000c*/ 	.byte	0x04, 0x11
        /*000e*/ 	.short	(.L_3 - .L_2)
	.align		4
.L_2:
        /*0010*/ 	.word	index@(gluon_wgmma)
        /*0014*/ 	.word	0x00000ac8


	//----- nvinfo : EIATTR_MIN_STACK_SIZE
	.align		4
.L_3:
        /*0018*/ 	.byte	0x04, 0x12
        /*001a*/ 	.short	(.L_5 - .L_4)
	.align		4
.L_4:
        /*001c*/ 	.word	index@(gluon_wgmma)
        /*0020*/ 	.word	0x00000ac8
.L_5:


//--------------------- .nv.compat                --------------------------
	.section	.nv.compat,"",@"SHT_CUDA_COMPAT_INFO"
	.align	4
        /*0000*/ 	.byte	0x02, 0x09, 0x01, 0x00, 0x02, 0x02, 0x04, 0x00, 0x02, 0x05, 0x05, 0x00, 0x03, 0x07, 0x01, 0x01
        /*0010*/ 	.byte	0x02, 0x03, 0x03, 0x00, 0x02, 0x06, 0x01, 0x00, 0x04, 0x0b, 0x08, 0x00, 0x00, 0x00, 0x00, 0x00
        /*0020*/ 	.byte	0x00, 0x00, 0x00, 0x00


//--------------------- .nv.info.gluon_wgmma      --------------------------
	.section	.nv.info.gluon_wgmma,"",@"SHT_CUDA_INFO"
	.sectionflags	@""
	.align	4


	//----- nvinfo : EIATTR_CUDA_API_VERSION
	.align		4
        /*0000*/ 	.byte	0x04, 0x37
        /*0002*/ 	.short	(.L_7 - .L_6)
.L_6:
        /*0004*/ 	.word	0x00000082


	//----- nvinfo : EIATTR_KPARAM_INFO
	.align		4
.L_7:
        /*0008*/ 	.byte	0x04, 0x17
        /*000a*/ 	.short	(.L_9 - .L_8)
.L_8:
        /*000c*/ 	.word	0x00000000
        /*0010*/ 	.short	0x000a
        /*0012*/ 	.short	0x0048
        /*0014*/ 	.byte	0x00, 0xf4, 0x21, 0x00


	//----- nvinfo : EIATTR_KPARAM_INFO
	.align		4
.L_9:
        /*0018*/ 	.byte	0x04, 0x17
        /*001a*/ 	.short	(.L_11 - .L_10)
.L_10:
        /*001c*/ 	.word	0x00000000
        /*0020*/ 	.short	0x0009
        /*0022*/ 	.short	0x0040
        /*0024*/ 	.byte	0x00, 0xf4, 0x21, 0x00


	//----- nvinfo : EIATTR_KPARAM_INFO
	.align		4
.L_11:
        /*0028*/ 	.byte	0x04, 0x17
        /*002a*/ 	.short	(.L_13 - .L_12)
.L_12:
        /*002c*/ 	.word	0x00000000
        /*0030*/ 	.short	0x0008
        /*0032*/ 	.short	0x0038
        /*0034*/ 	.byte	0x00, 0xf0, 0x21, 0x00


	//----- nvinfo : EIATTR_KPARAM_INFO
	.align		4
.L_13:
        /*0038*/ 	.byte	0x04, 0x17
        /*003a*/ 	.short	(.L_15 - .L_14)
.L_14:
        /*003c*/ 	.word	0x00000000
        /*0040*/ 	.short	0x0007
        /*0042*/ 	.short	0x0030
        /*0044*/ 	.byte	0x00, 0xf0, 0x21, 0x00


	//----- nvinfo : EIATTR_KPARAM_INFO
	.align		4
.L_15:
        /*0048*/ 	.byte	0x04, 0x17
        /*004a*/ 	.short	(.L_17 - .L_16)
.L_16:
        /*004c*/ 	.word	0x00000000
        /*0050*/ 	.short	0x0006
        /*0052*/ 	.short	0x0028
        /*0054*/ 	.byte	0x00, 0xf0, 0x21, 0x00


	//----- nvinfo : EIATTR_KPARAM_INFO
	.align		4
.L_17:
        /*0058*/ 	.byte	0x04, 0x17
        /*005a*/ 	.short	(.L_19 - .L_18)
.L_18:
        /*005c*/ 	.word	0x00000000
        /*0060*/ 	.short	0x0005
        /*0062*/ 	.short	0x0020
        /*0064*/ 	.byte	0x00, 0xf0, 0x11, 0x00


	//----- nvinfo : EIATTR_KPARAM_INFO
	.align		4
.L_19:
        /*0068*/ 	.byte	0x04, 0x17
        /*006a*/ 	.short	(.L_21 - .L_20)
.L_20:
        /*006c*/ 	.word	0x00000000
        /*0070*/ 	.short	0x0004
        /*0072*/ 	.short	0x001c
        /*0074*/ 	.byte	0x00, 0xf0, 0x11, 0x00


	//----- nvinfo : EIATTR_KPARAM_INFO
	.align		4
.L_21:
        /*0078*/ 	.byte	0x04, 0x17
        /*007a*/ 	.short	(.L_23 - .L_22)
.L_22:
        /*007c*/ 	.word	0x00000000
        /*0080*/ 	.short	0x0003
        /*0082*/ 	.short	0x0018
        /*0084*/ 	.byte	0x00, 0xf0, 0x11, 0x00


	//----- nvinfo : EIATTR_KPARAM_INFO
	.align		4
.L_23:
        /*0088*/ 	.byte	0x04, 0x17
        /*008a*/ 	.short	(.L_25 - .L_24)
.L_24:
        /*008c*/ 	.word	0x00000000
        /*0090*/ 	.short	0x0002
        /*0092*/ 	.short	0x0010
        /*0094*/ 	.byte	0x00, 0xf4, 0x21, 0x00


	//----- nvinfo : EIATTR_KPARAM_INFO
	.align		4
.L_25:
        /*0098*/ 	.byte	0x04, 0x17
        /*009a*/ 	.short	(.L_27 - .L_26)
.L_26:
        /*009c*/ 	.word	0x00000000
        /*00a0*/ 	.short	0x0001
        /*00a2*/ 	.short	0x0008
        /*00a4*/ 	.byte	0x00, 0xf4, 0x21, 0x00


	//----- nvinfo : EIATTR_KPARAM_INFO
	.align		4
.L_27:
        /*00a8*/ 	.byte	0x04, 0x17
        /*00aa*/ 	.short	(.L_29 - .L_28)
.L_28:
        /*00ac*/ 	.word	0x00000000
        /*00b0*/ 	.short	0x0000
        /*00b2*/ 	.short	0x0000
        /*00b4*/ 	.byte	0x00, 0xf4, 0x21, 0x00


	//----- nvinfo : EIATTR_SPARSE_MMA_MASK
	.align		4
.L_29:
        /*00b8*/ 	.byte	0x03, 0x50
        /*00ba*/ 	.short	0x0000


	//----- nvinfo : EIATTR_MAXREG_COUNT
	.align		4
        /*00bc*/ 	.byte	0x03, 0x1b
        /*00be*/ 	.short	0x00ff


	//----- nvinfo : EIATTR_NUM_BARRIERS
	.align		4
        /*00c0*/ 	.byte	0x02, 0x4c
        /*00c2*/ 	.byte	0x01
	.zero		1


	//----- nvinfo : EIATTR_ANNOTATIONS
	.align		4
        /*00c4*/ 	.byte	0x04, 0x55
        /*00c6*/ 	.short	(.L_31 - .L_30)


	//   ....[0]....
.L_30:
        /*00c8*/ 	.word	0x00000001
        /*00cc*/ 	.byte	0xa0, 0x10, 0x00, 0x00, 0x01, 0x00, 0x00, 0x00, 0xe0, 0x10, 0x00, 0x00, 0x01, 0x00, 0x00, 0x00
        /* <DEDUP_REMOVED lines=1040> */
        /*41dc*/ 	.byte	0xd0, 0xc4, 0x00, 0x00, 0x01, 0x00, 0x00, 0x00, 0xe0, 0xc4, 0x00, 0x00


	//----- nvinfo : EIATTR_MERCURY_ISA_VERSION
	.align		4
.L_31:
        /*41e8*/ 	.byte	0x03, 0x5f
        /*41ea*/ 	.short	0x0101


	//----- nvinfo : EIATTR_INT_WARP_WIDE_INSTR_OFFSETS
	.align		4
        /*41ec*/ 	.byte	0x04, 0x31
        /*41ee*/ 	.short	(.L_33 - .L_32)


	//   ....[0]....
.L_32:
        /*41f0*/ 	.word	0x00002d10


	//   ....[1]....
        /*41f4*/ 	.word	0x00002d30


	//   ....[2]....
        /*41f8*/ 	.word	0x00002d40


	//   ....[3]....
        /*41fc*/ 	.word	0x00002e20


	//   ....[4]....
        /*4200*/ 	.word	0x00004cb0


	//   ....[5]....
        /*4204*/ 	.word	0x00004cc0


	//   ....[6]....
        /*4208*/ 	.word	0x00004cd0


	//   ....[7]....
        /*420c*/ 	.word	0x00004ce0


	//   ....[8]....
        /*4210*/ 	.word	0x0000ca30


	//   ....[9]....
        /*4214*/ 	.word	0x0000ca40


	//----- nvinfo : EIATTR_COOP_GROUP_MASK_REGIDS
	.align		4
.L_33:
        /*4218*/ 	.byte	0x04, 0x29
        /*421a*/ 	.short	(.L_35 - .L_34)


	//   ....[0]....
.L_34:
        /*421c*/ 	.word	0xffffffff


	//   ....[1]....
        /*4220*/ 	.word	0xffffffff


	//   ....[2]....
        /*4224*/ 	.word	0xffffffff


	//----- nvinfo : EIATTR_COOP_GROUP_INSTR_OFFSETS
	.align		4
.L_35:
        /*4228*/ 	.byte	0x04, 0x28
        /*422a*/ 	.short	(.L_37 - .L_36)


	//   ....[0]....
.L_36:
        /*422c*/ 	.word	0x00000160


	//   ....[1]....
        /*4230*/ 	.word	0x000006f0


	//   ....[2]....
        /*4234*/ 	.word	0x00000cc0


	//----- nvinfo : EIATTR_MBARRIER_INSTR_OFFSETS
	.align		4
.L_37:
        /*4238*/ 	.byte	0x04, 0x39
        /*423a*/ 	.short	(.L_39 - .L_38)


	//   ....[0]....
.L_38:
        /*423c*/ 	.word	0x00002ea0
        /*4240*/ 	.word	0x000000ff
        /*4244*/ 	.word	0x00030000
        /*4248*/ 	.short	0x0100
        /*424a*/ 	.byte	0x2a
	.zero		1


	//   ....[1]....
        /*424c*/ 	.word	0x00002f20
        /*4250*/ 	.word	0x000000ff
        /*4254*/ 	.word	0x00030008
        /*4258*/ 	.short	0x0100
        /*425a*/ 	.byte	0x2a
	.zero		1


	//   ....[2]....
        /*425c*/ 	.word	0x00002f40
        /*4260*/ 	.word	0x000000ff
        /*4264*/ 	.word	0x00030010
        /*4268*/ 	.short	0x0100
        /*426a*/ 	.byte	0x2a
	.zero		1


	//   ....[3]....
        /*426c*/ 	.word	0x00004dc0
        /*4270*/ 	.word	0x000000ff
        /*4274*/ 	.word	0x00030000
        /*4278*/ 	.short	0x010a
        /*427a*/ 	.byte	0x18
	.zero		1


	//   ....[4]....
        /*427c*/ 	.word	0x00008580
        /*4280*/ 	.word	0x000000ff
        /*4284*/ 	.word	0x00030000
        /*4288*/ 	.short	0x0108
        /*428a*/ 	.byte	0x2a
	.zero		1


	//   ....[5]....
        /*428c*/ 	.word	0x00008740
        /*4290*/ 	.word	0x000000ff
        /*4294*/ 	.word	0x00030008
        /*4298*/ 	.short	0x0108
        /*429a*/ 	.byte	0x2a
	.zero		1


	//   ....[6]....
        /*429c*/ 	.word	0x000087c0
        /*42a0*/ 	.word	0x000000ff
        /*42a4*/ 	.word	0x00030010
        /*42a8*/ 	.short	0x0108
        /*42aa*/ 	.byte	0x2a
	.zero		1


	//   ....[7]....
        /*42ac*/ 	.word	0x0000cad0
        /*42b0*/ 	.word	0x000000ff
        /*42b4*/ 	.word	0x00030000
        /*42b8*/ 	.short	0x010a
        /*42ba*/ 	.byte	0x18
	.zero		1


	//----- nvinfo : EIATTR_NUM_MBARRIERS
	.align		4
.L_39:
        /*42bc*/ 	.byte	0x03, 0x38
        /*42be*/ 	.short	0x0003


	//----- nvinfo : EIATTR_EXIT_INSTR_OFFSETS
	.align		4
        /*42c0*/ 	.byte	0x04, 0x1c
        /*42c2*/ 	.short	(.L_41 - .L_40)


	//   ....[0]....
.L_40:
        /*42c4*/ 	.word	0x0000cac0


	//----- nvinfo : EIATTR_REQNTID
	.align		4
.L_41:
        /*42c8*/ 	.byte	0x04, 0x10
        /*42ca*/ 	.short	(.L_43 - .L_42)
.L_42:
        /*42cc*/ 	.word	0x00000080
        /*42d0*/ 	.word	0x00000001
        /*42d4*/ 	.word	0x00000001


	//----- nvinfo : EIATTR_CRS_STACK_SIZE
	.align		4
.L_43:
        /*42d8*/ 	.byte	0x04, 0x1e
        /*42da*/ 	.short	(.L_45 - .L_44)
.L_44:
        /*42dc*/ 	.word	0x00000000


	//----- nvinfo : EIATTR_CBANK_PARAM_SIZE
	.align		4
.L_45:
        /*42e0*/ 	.byte	0x03, 0x19
        /*42e2*/ 	.short	0x0050


	//----- nvinfo : EIATTR_PARAM_CBANK
	.align		4
        /*42e4*/ 	.byte	0x04, 0x0a
        /*42e6*/ 	.short	(.L_47 - .L_46)
	.align		4
.L_46:
        /*42e8*/ 	.word	index@(.nv.constant0.gluon_wgmma)
        /*42ec*/ 	.short	0x0210
        /*42ee*/ 	.short	0x0050


	//----- nvinfo : EIATTR_SW_WAR
	.align		4
.L_47:
        /*42f0*/ 	.byte	0x04, 0x36
        /*42f2*/ 	.short	(.L_49 - .L_48)
.L_48:
        /*42f4*/ 	.word	0x00000008
.L_49:


//--------------------- .nv.callgraph             --------------------------
	.section	.nv.callgraph,"",@"SHT_CUDA_CALLGRAPH"
	.align	4
	.sectionentsize	8
	.align		4
        /*0000*/ 	.word	0x00000000
	.align		4
        /*0004*/ 	.word	0xffffffff
	.align		4
        /*0008*/ 	.word	0x00000000
	.align		4
        /*000c*/ 	.word	0xfffffffe
	.align		4
        /*0010*/ 	.word	0x00000000
	.align		4
        /*0014*/ 	.word	0xfffffffd
	.align		4
        /*0018*/ 	.word	0x00000000
	.align		4
        /*001c*/ 	.word	0xfffffffc


//--------------------- .text.gluon_wgmma         --------------------------
	.section	.text.gluon_wgmma,"ax",@progbits
	.align	128
        .global         gluon_wgmma
        .type           gluon_wgmma,@function
        .size           gluon_wgmma,(.L_x_53 - gluon_wgmma)
        .other          gluon_wgmma,@"STO_CUDA_ENTRY STV_DEFAULT"
gluon_wgmma:
.text.gluon_wgmma:
[----:B------:R-:W1:Y:S01]  /*0000*/  LDC R1, c[0x0][0x28] ;  /* 0x00000a00ff017b82 */ /* 0x000e620000000800 */
[----:B------:R-:W2:Y:S07]  /*0010*/  S2R R0, SR_TID.X ;  /* 0x0000000000007919 */ /* 0x000eae0000002100 */
[----:B------:R-:W3:Y:S01]  /*0020*/  S2UR UR6, SR_CgaCtaId ;  /* 0x00000000000679c3 */ /* 0x000ee20000008800 */
[----:B------:R-:W-:Y:S01]  /*0030*/  UMOV UR42, 0x400 ;  /* 0x00000400002a7882 */ /* 0x000fe20000000000 */
[----:B------:R-:W-:Y:S01]  /*0040*/  ULDC UR8, c[0x0][0xc] ;  /* 0x0000030000087ab9 */ /* 0x000fe20000000800 */
[----:B------:R-:W-:Y:S01]  /*0050*/  ULDC.64 UR12, c[0x0][0x250] ;  /* 0x00009400000c7ab9 */ /* 0x000fe20000000a00 */
[----:B------:R-:W-:Y:S01]  /*0060*/  UMOV UR41, URZ ;  /* 0x0000003f00297c82 */ /* 0x000fe20008000000 */
[----:B------:R-:W-:Y:S01]  /*0070*/  BSSY B0, `(.L_x_0) ;  /* 0x000001e000007945 */ /* 0x000fe20003800000 */
[----:B-1----:R-:W-:-:S02]  /*0080*/  VIADD R1, R1, 0xfffff538 ;  /* 0xfffff53801017836 */ /* 0x002fc40000000000 */
[----:B------:R-:W1:Y:S08]  /*0090*/  LDC R10, c[0x0][0x230] ;  /* 0x00008c00ff0a7b82 */ /* 0x000e700000000800 */
[----:B------:R-:W-:Y:S08]  /*00a0*/  S2UR UR4, SR_CTAID.Y ;  /* 0x00000000000479c3 */ /* 0x000ff00000002600 */
[----:B------:R-:W4:Y:S01]  /*00b0*/  S2UR UR7, SR_CTAID.Z ;  /* 0x00000000000779c3 */ /* 0x000f220000002700 */
[----:B---3--:R-:W-:-:S03]  /*00c0*/  ULEA UR42, UR6, UR42, 0x18 ;  /* 0x0000002a062a7291 */ /* 0x008fc6000f8ec03f */
[----:B------:R-:W-:Y:S01]  /*00d0*/  ULDC UR6, c[0x0][0x10] ;  /* 0x0000040000067ab9 */ /* 0x000fe20000000800 */
[----:B--2---:R-:W-:-:S03]  /*00e0*/  LOP3.LUT R0, R0, 0x7f, RZ, 0xc0, !PT ;  /* 0x0000007f00007812 */ /* 0x004fc600078ec0ff */
[----:B------:R-:W2:Y:S01]  /*00f0*/  S2UR UR5, SR_CTAID.X ;  /* 0x00000000000579c3 */ /* 0x000ea20000002500 */
[----:B-1----:R-:W-:Y:S01]  /*0100*/  VIADD R4, R10, 0xffffffff ;  /* 0xffffffff0a047836 */ /* 0x002fe20000000000 */
[C---:B------:R-:W-:Y:S02]  /*0110*/  ISETP.GE.U32.AND P0, PT, R0.reuse, 0x20, PT ;  /* 0x000000200000780c */ /* 0x040fe40003f06070 */
[C---:B------:R-:W-:Y:S02]  /*0120*/  ISETP.NE.U32.AND P2, PT, R0.reuse, RZ, PT ;  /* 0x000000ff0000720c */ /* 0x040fe40003f45070 */
[----:B------:R-:W-:Y:S02]  /*0130*/  LEA R0, R0, UR42, 0x2 ;  /* 0x0000002a00007c11 */ /* 0x000fe4000f8e10ff */
[----:B------:R-:W1:Y:S07]  /*0140*/  LDC R5, c[0x0][0x228] ;  /* 0x00008a00ff057b82 */ /* 0x000e6e0000000800 */
[----:B------:R3:W-:Y:S01]  /*0150*/  @!P0 STS [R0], RZ ;  /* 0x000000ff00008388 */ /* 0x0007e20000000800 */
[----:B------:R-:W-:-:S03]  /*0160*/  NOP ;  /* 0x0000000000007918 */ /* 0x000fc60000000000 */
[----:B------:R3:W-:Y:S01]  /*0170*/  @!P2 STS [UR42+0x20], R4 ;  /* 0x00002004ff00a988 */ /* 0x0007e2000800082a */
[----:B----4-:R-:W-:-:S04]  /*0180*/  UIMAD UR6, UR7, UR6, UR4 ;  /* 0x00000006070672a4 */ /* 0x010fc8000f8e0204 */
[----:B--2---:R-:W-:-:S04]  /*0190*/  UIMAD UR6, UR6, UR8, UR5 ;  /* 0x00000008060672a4 */ /* 0x004fc8000f8e0205 */
[----:B------:R-:W-:Y:S01]  /*01a0*/  UIMAD UR10, UR6, 0x180, URZ ;  /* 0x00000180060a78a4 */ /* 0x000fe2000f8e023f */
[----:B-1----:R-:W-:-:S03]  /*01b0*/  VIADD R5, R5, 0xffffffff ;  /* 0xffffffff05057836 */ /* 0x002fc60000000000 */
[----:B------:R-:W-:-:S04]  /*01c0*/  UIADD3 UR6, UP0, UR10, UR12, URZ ;  /* 0x0000000c0a067290 */ /* 0x000fc8000ff1e03f */
[----:B------:R-:W-:Y:S01]  /*01d0*/  ULEA.HI.X.SX32 UR7, UR10, UR13, 0x1, UP0 ;  /* 0x0000000d0a077291 */ /* 0x000fe200080f0e3f */
[----:B---3--:R-:W-:Y:S11]  /*01e0*/  @P2 BRA `(.L_x_1) ;  /* 0x0000000000182947 */ /* 0x008ff60003800000 */
[----:B------:R-:W1:Y:S01]  /*01f0*/  LDS R2, [UR42+0x8] ;  /* 0x0000082aff027984 */ /* 0x000e620008000800 */
[----:B------:R-:W2:Y:S01]  /*0200*/  LDC.64 R6, c[0x0][0x210] ;  /* 0x00008400ff067b82 */ /* 0x000ea20000000a00 */
[----:B------:R-:W-:Y:S02]  /*0210*/  IMAD.MOV.U32 R3, RZ, RZ, 0x70 ;  /* 0x00000070ff037424 */ /* 0x000fe400078e00ff */
[----:B--2---:R2:W-:Y:S03]  /*0220*/  STS.64 [UR42], R6 ;  /* 0x00000006ff007988 */ /* 0x0045e60008000a2a */
[----:B-1----:R-:W-:-:S05]  /*0230*/  LOP3.LUT R2, R2, 0x10, R3, 0xd8, !PT ;  /* 0x0000001002027812 */ /* 0x002fca00078ed803 */
[----:B------:R2:W-:Y:S02]  /*0240*/  STS [UR42+0x8], R2 ;  /* 0x00000802ff007988 */ /* 0x0005e4000800082a */
.L_x_1:
[----:B------:R-:W-:Y:S05]  /*0250*/  BSYNC B0 ;  /* 0x0000000000007941 */ /* 0x000fea0003800000 */
.L_x_0:
[----:B------:R-:W-:Y:S04]  /*0260*/  BSSY B0, `(.L_x_2) ;  /* 0x000000a000007945 */ /* 0x000fe80003800000 */
[----:B------:R-:W-:Y:S05]  /*0270*/  @P2 BRA `(.L_x_3) ;  /* 0x0000000000202947 */ /* 0x000fea0003800000 */
[----:B--2---:R-:W1:Y:S01]  /*0280*/  LDS R2, [UR42+0x34] ;  /* 0x0000342aff027984 */ /* 0x004e620008000800 */
[----:B------:R-:W-:Y:S02]  /*0290*/  IMAD.MOV.U32 R3, RZ, RZ, 0x7f000000 ;  /* 0x7f000000ff037424 */ /* 0x000fe400078e00ff */
[----:B------:R-:W-:Y:S01]  /*02a0*/  @!P2 IMAD.MOV.U32 R6, RZ, RZ, 0xff ;  /* 0x000000ffff06a424 */ /* 0x000fe200078e00ff */
[----:B------:R-:W2:Y:S02]  /*02b0*/  @!P2 LDS R7, [UR42+0x38] ;  /* 0x0000382aff07a984 */ /* 0x000ea40008000800 */
[----:B-1----:R-:W-:Y:S02]  /*02c0*/  LOP3.LUT R2, R2, 0xff000000, R3, 0xb8, !PT ;  /* 0xff00000002027812 */ /* 0x002fe400078eb803 */
[----:B--2---:R-:W-:-:S03]  /*02d0*/  @!P2 LOP3.LUT R3, R7, 0xff, R6, 0xb8, !PT ;  /* 0x000000ff0703a812 */ /* 0x004fc600078eb806 */
[----:B------:R1:W-:Y:S04]  /*02e0*/  STS [UR42+0x34], R2 ;  /* 0x00003402ff007988 */ /* 0x0003e8000800082a */
[----:B------:R1:W-:Y:S02]  /*02f0*/  @!P2 STS [UR42+0x38], R3 ;  /* 0x00003803ff00a988 */ /* 0x0003e4000800082a */
.L_x_3:
[----:B------:R-:W-:Y:S05]  /*0300*/  BSYNC B0 ;  /* 0x0000000000007941 */ /* 0x000fea0003800000 */
.L_x_2:
[----:B------:R-:W-:Y:S04]  /*0310*/  BSSY B0, `(.L_x_4) ;  /* 0x000000a000007945 */ /* 0x000fe80003800000 */
[----:B------:R-:W-:Y:S05]  /*0320*/  @P2 BRA `(.L_x_5) ;  /* 0x0000000000202947 */ /* 0x000fea0003800000 */
[----:B-12---:R-:W1:Y:S01]  /*0330*/  LDS R2, [UR42+0x1c] ;  /* 0x00001c2aff027984 */ /* 0x006e620008000800 */
[----:B------:R-:W2:Y:S03]  /*0340*/  LDC.64 R8, c[0x0][0x238] ;  /* 0x00008e00ff087b82 */ /* 0x000ea60000000a00 */
[----:B------:R3:W-:Y:S01]  /*0350*/  STS [UR42+0x24], R5 ;  /* 0x00002405ff007988 */ /* 0x0007e2000800082a */
[--C-:B--2---:R-:W-:Y:S02]  /*0360*/  SHF.R.U32.HI R7, RZ, 0x4, R9.reuse ;  /* 0x00000004ff077819 */ /* 0x104fe40000011609 */
[----:B------:R-:W-:-:S05]  /*0370*/  SHF.R.U64 R3, R8, 0x4, R9 ;  /* 0x0000000408037819 */ /* 0x000fca0000001209 */
[----:B------:R3:W-:Y:S01]  /*0380*/  STS [UR42+0xc], R3 ;  /* 0x00000c03ff007988 */ /* 0x0007e2000800082a */
[----:B-1----:R-:W-:-:S05]  /*0390*/  LOP3.LUT R2, R2, 0xf, R7, 0xb8, !PT ;  /* 0x0000000f02027812 */ /* 0x002fca00078eb807 */
[----:B------:R3:W-:Y:S02]  /*03a0*/  STS [UR42+0x1c], R2 ;  /* 0x00001c02ff007988 */ /* 0x0007e4000800082a */
.L_x_5:
[----:B------:R-:W-:Y:S05]  /*03b0*/  BSYNC B0 ;  /* 0x0000000000007941 */ /* 0x000fea0003800000 */
.L_x_4:
[----:B------:R-:W-:Y:S04]  /*03c0*/  BSSY B1, `(.L_x_6) ;  /* 0x000001d000017945 */ /* 0x000fe80003800000 */
[----:B------:R-:W-:Y:S04]  /*03d0*/  BSSY B0, `(.L_x_7) ;  /* 0x0000018000007945 */ /* 0x000fe80003800000 */
[----:B------:R-:W-:Y:S05]  /*03e0*/  @P2 BRA `(.L_x_8) ;  /* 0x00000000001c2947 */ /* 0x000fea0003800000 */
[----:B-123--:R-:W1:Y:S02]  /*03f0*/  LDS R2, [UR42+0x34] ;  /* 0x0000342aff027984 */ /* 0x00ee640008000800 */
[----:B-1----:R-:W-:-:S05]  /*0400*/  LOP3.LUT R2, R2, 0x7, RZ, 0xb8, !PT ;  /* 0x0000000702027812 */ /* 0x002fca00078eb8ff */
[----:B------:R1:W-:Y:S01]  /*0410*/  STS [UR42+0x34], R2 ;  /* 0x00003402ff007988 */ /* 0x0003e2000800082a */
[----:B------:R-:W-:Y:S05]  /*0420*/  @P2 BRA `(.L_x_9) ;  /* 0x00000000001c2947 */ /* 0x000fea0003800000 */
[----:B-1----:R-:W1:Y:S02]  /*0430*/  LDS R2, [UR42+0x34] ;  /* 0x0000342aff027984 */ /* 0x002e640008000800 */
[----:B-1----:R-:W-:-:S05]  /*0440*/  LOP3.LUT R2, R2, 0x38, RZ, 0xb8, !PT ;  /* 0x0000003802027812 */ /* 0x002fca00078eb8ff */
[----:B------:R4:W-:Y:S02]  /*0450*/  STS [UR42+0x34], R2 ;  /* 0x00003402ff007988 */ /* 0x0009e4000800082a */
.L_x_8:
[----:B------:R-:W-:Y:S05]  /*0460*/  @P2 BRA `(.L_x_10) ;  /* 0x00000000001c2947 */ /* 0x000fea0003800000 */
[----:B-1234-:R-:W1:Y:S02]  /*0470*/  LDS R2, [UR42+0x8] ;  /* 0x0000082aff027984 */ /* 0x01ee640008000800 */
[----:B-1----:R-:W-:-:S05]  /*0480*/  LOP3.LUT R2, R2, 0x780, RZ, 0xb8, !PT ;  /* 0x0000078002027812 */ /* 0x002fca00078eb8ff */
[----:B------:R2:W-:Y:S02]  /*0490*/  STS [UR42+0x8], R2 ;  /* 0x00000802ff007988 */ /* 0x0005e4000800082a */
.L_x_9:
[----:B------:R-:W-:Y:S05]  /*04a0*/  @P2 BRA `(.L_x_11) ;  /* 0x0000000000282947 */ /* 0x000fea0003800000 */
[----:B-12---:R-:W1:Y:S02]  /*04b0*/  LDS R2, [UR42+0x8] ;  /* 0x0000082aff027984 */ /* 0x006e640008000800 */
[----:B-1----:R-:W-:-:S05]  /*04c0*/  LOP3.LUT R2, R2, 0x1800, RZ, 0xb8, !PT ;  /* 0x0000180002027812 */ /* 0x002fca00078eb8ff */
[----:B------:R1:W-:Y:S02]  /*04d0*/  STS [UR42+0x8], R2 ;  /* 0x00000802ff007988 */ /* 0x0003e4000800082a */
.L_x_10:
[----:B------:R-:W-:Y:S05]  /*04e0*/  @P2 BREAK B0 ;  /* 0x0000000000002942 */ /* 0x000fea0003800000 */
[----:B------:R-:W-:Y:S05]  /*04f0*/  @P2 BRA `(.L_x_12) ;  /* 0x0000000000242947 */ /* 0x000fea0003800000 */
[----:B-1-3--:R-:W1:Y:S01]  /*0500*/  LDS R3, [UR42+0x8] ;  /* 0x0000082aff037984 */ /* 0x00ae620008000800 */
[----:B--2-4-:R-:W-:-:S05]  /*0510*/  IMAD.MOV.U32 R2, RZ, RZ, 0x6000 ;  /* 0x00006000ff027424 */ /* 0x014fca00078e00ff */
[----:B-1----:R-:W-:-:S04]  /*0520*/  LOP3.LUT R2, R3, 0x6000, R2, 0xd8, !PT ;  /* 0x0000600003027812 */ /* 0x002fc800078ed802 */
[----:B------:R-:W-:-:S05]  /*0530*/  LOP3.LUT R2, R2, 0x400000, RZ, 0xb8, !PT ;  /* 0x0040000002027812 */ /* 0x000fca00078eb8ff */
[----:B------:R3:W-:Y:S02]  /*0540*/  STS [UR42+0x8], R2 ;  /* 0x00000802ff007988 */ /* 0x0007e4000800082a */
.L_x_11:
[----:B------:R-:W-:Y:S05]  /*0550*/  BSYNC B0 ;  /* 0x0000000000007941 */ /* 0x000fea0003800000 */
.L_x_7:
[----:B-123--:R-:W1:Y:S02]  /*0560*/  @!P2 LDS R2, [UR42+0x8] ;  /* 0x0000082aff02a984 */ /* 0x00ee640008000800 */
[----:B-1----:R-:W-:-:S05]  /*0570*/  @!P2 LOP3.LUT R2, R2, 0x8000, RZ, 0xb8, !PT ;  /* 0x000080000202a812 */ /* 0x002fca00078eb8ff */
[----:B------:R1:W-:Y:S02]  /*0580*/  @!P2 STS [UR42+0x8], R2 ;  /* 0x00000802ff00a988 */ /* 0x0003e4000800082a */
.L_x_12:
[----:B------:R-:W-:Y:S05]  /*0590*/  BSYNC B1 ;  /* 0x0000000000017941 */ /* 0x000fea0003800000 */
.L_x_6:
[----:B------:R-:W-:Y:S05]  /*05a0*/  WARPSYNC.ALL ;  /* 0x0000000000007948 */ /* 0x000fea0003800000 */
[----:B------:R-:W-:Y:S05]  /*05b0*/  @P0 BRA `(.L_x_13) ;  /* 0x0000000000280947 */ /* 0x000fea0003800000 */
[----:B-1234-:R-:W1:Y:S01]  /*05c0*/  S2R R2, SR_LANEID ;  /* 0x0000000000027919 */ /* 0x01ee620000000000 */
[----:B------:R-:W-:Y:S05]  /*05d0*/  WARPSYNC.ALL ;  /* 0x0000000000007948 */ /* 0x000fea0003800000 */
[----:B-1----:R-:W-:-:S05]  /*05e0*/  IMAD.SHL.U32 R6, R2, 0x4, RZ ;  /* 0x0000000402067824 */ /* 0x002fca00078e00ff */
[----:B------:R-:W1:Y:S01]  /*05f0*/  LDS R7, [R6+UR42] ;  /* 0x0000002a06077984 */ /* 0x000e620008000800 */
[----:B------:R-:W-:-:S05]  /*0600*/  IADD3 R2, P1, R6, UR6, RZ ;  /* 0x0000000606027c10 */ /* 0x000fca000ff3e0ff */
[----:B------:R-:W-:-:S05]  /*0610*/  IMAD.X R3, RZ, RZ, UR7, P1 ;  /* 0x00000007ff037e24 */ /* 0x000fca00088e06ff */
[----:B-1----:R1:W5:Y:S01]  /*0620*/  ATOMG.E.EXCH.STRONG.GPU PT, RZ, [R2], R7 ;  /* 0x0000000702ff73a8 */ /* 0x00236200041ee100 */
[----:B------:R-:W-:-:S04]  /*0630*/  DEPBAR {5,4,3,2,1,0} ;  /* 0x0000003f0000791a */ /* 0x000fc80000000000 */
[----:B------:R1:W-:Y:S01]  /*0640*/  UTMACCTL.IV [UR6] ;  /* 0x00000000060079b9 */ /* 0x0003e20008000000 */
[----:B------:R-:W-:Y:S01]  /*0650*/  NOP ;  /* 0x0000000000007918 */ /* 0x000fe20000000000 */
.L_x_13:
[----:B------:R-:W-:Y:S05]  /*0660*/  @P0 BRA `(.L_x_14) ;  /* 0x00000000000c0947 */ /* 0x000fea0003800000 */
[----:B------:R0:W-:Y:S01]  /*0670*/  UTMACMDFLUSH ;  /* 0x00000000000079b7 */ /* 0x0001e20000000000 */
[----:B------:R-:W-:Y:S05]  /*0680*/  @P0 BRA `(.L_x_14) ;  /* 0x0000000000040947 */ /* 0x000fea0003800000 */
[----:B------:R-:W-:-:S04]  /*0690*/  DEPBAR.LE SB0, 0x0 ;  /* 0x000080000000791a */ /* 0x000fc80000000000 */
.L_x_14:
[----:B------:R-:W-:Y:S05]  /*06a0*/  WARPSYNC.ALL ;  /* 0x0000000000007948 */ /* 0x000fea0003800000 */
[----:B-----5:R-:W-:Y:S06]  /*06b0*/  BAR.SYNC.DEFER_BLOCKING 0x0 ;  /* 0x0000000000007b1d */ /* 0x020fec0000010000 */
[----:B------:R-:W-:Y:S02]  /*06c0*/  BSSY B1, `(.L_x_15) ;  /* 0x000000b000017945 */ /* 0x000fe40003800000 */
[----:B------:R-:W-:Y:S06]  /*06d0*/  BAR.SYNC.DEFER_BLOCKING 0x0 ;  /* 0x0000000000007b1d */ /* 0x000fec0000010000 */
[----:B------:R1:W-:Y:S01]  /*06e0*/  @!P0 STS [R0], RZ ;  /* 0x000000ff00008388 */ /* 0x0003e20000000800 */
[----:B------:R-:W-:Y:S01]  /*06f0*/  NOP ;  /* 0x0000000000007918 */ /* 0x000fe20000000000 */
[----:B------:R-:W-:Y:S05]  /*0700*/  @P2 BRA `(.L_x_16) ;  /* 0x0000000000182947 */ /* 0x000fea0003800000 */
[----:B-1234-:R-:W1:Y:S01]  /*0710*/  LDS R2, [UR42+0x8] ;  /* 0x0000082aff027984 */ /* 0x01ee620008000800 */
[----:B------:R-:W2:Y:S01]  /*0720*/  LDC.64 R6, c[0x0][0x218] ;  /* 0x00008600ff067b82 */ /* 0x000ea20000000a00 */
[----:B------:R-:W-:Y:S02]  /*0730*/  IMAD.MOV.U32 R3, RZ, RZ, 0x70 ;  /* 0x00000070ff037424 */ /* 0x000fe400078e00ff */
[----:B--2---:R2:W-:Y:S03]  /*0740*/  STS.64 [UR42], R6 ;  /* 0x00000006ff007988 */ /* 0x0045e60008000a2a */
[----:B-1----:R-:W-:-:S05]  /*0750*/  LOP3.LUT R2, R2, 0x10, R3, 0xd8, !PT ;  /* 0x0000001002027812 */ /* 0x002fca00078ed803 */
[----:B------:R2:W-:Y:S02]  /*0760*/  STS [UR42+0x8], R2 ;  /* 0x00000802ff007988 */ /* 0x0005e4000800082a */
.L_x_16:
[----:B-1----:R-:W-:Y:S05]  /*0770*/  BSYNC B1 ;  /* 0x0000000000017941 */ /* 0x002fea0003800000 */
.L_x_15:
[----:B------:R-:W-:Y:S04]  /*0780*/  BSSY B2, `(.L_x_17) ;  /* 0x000000f000027945 */ /* 0x000fe80003800000 */
[----:B------:R-:W-:Y:S04]  /*0790*/  BSSY B1, `(.L_x_18) ;  /* 0x000000c000017945 */ /* 0x000fe80003800000 */
[----:B------:R-:W-:Y:S05]  /*07a0*/  @P2 BRA `(.L_x_19) ;  /* 0x0000000000282947 */ /* 0x000fea0003800000 */
[----:B--234-:R-:W1:Y:S01]  /*07b0*/  LDS R2, [UR42+0x34] ;  /* 0x0000342aff027984 */ /* 0x01ce620008000800 */
[----:B------:R-:W-:Y:S01]  /*07c0*/  IMAD.MOV.U32 R3, RZ, RZ, 0x7f000000 ;  /* 0x7f000000ff037424 */ /* 0x000fe200078e00ff */
[----:B------:R-:W-:Y:S05]  /*07d0*/  @P2 BREAK B1 ;  /* 0x0000000000012942 */ /* 0x000fea0003800000 */
[----:B-1----:R-:W-:-:S05]  /*07e0*/  LOP3.LUT R2, R2, 0xff000000, R3, 0xb8, !PT ;  /* 0xff00000002027812 */ /* 0x002fca00078eb803 */
[----:B------:R1:W-:Y:S01]  /*07f0*/  STS [UR42+0x34], R2 ;  /* 0x00003402ff007988 */ /* 0x0003e2000800082a */
[----:B------:R-:W-:Y:S05]  /*0800*/  @P2 BRA `(.L_x_20) ;  /* 0x0000000000182947 */ /* 0x000fea0003800000 */
[----:B-1----:R-:W1:Y:S01]  /*0810*/  LDS R2, [UR42+0x38] ;  /* 0x0000382aff027984 */ /* 0x002e620008000800 */
[----:B------:R-:W-:-:S05]  /*0820*/  IMAD.MOV.U32 R3, RZ, RZ, 0xff ;  /* 0x000000ffff037424 */ /* 0x000fca00078e00ff */
[----:B-1----:R-:W-:-:S05]  /*0830*/  LOP3.LUT R2, R2, 0xff, R3, 0xb8, !PT ;  /* 0x000000ff02027812 */ /* 0x002fca00078eb803 */
[----:B------:R1:W-:Y:S02]  /*0840*/  STS [UR42+0x38], R2 ;  /* 0x00003802ff007988 */ /* 0x0003e4000800082a */
.L_x_19:
[----:B------:R-:W-:Y:S05]  /*0850*/  BSYNC B1 ;  /* 0x0000000000017941 */ /* 0x000fea0003800000 */
.L_x_18:
[----:B------:R1:W-:Y:S02]  /*0860*/  @!P2 STS [UR42+0x20], R4 ;  /* 0x00002004ff00a988 */ /* 0x0003e4000800082a */
.L_x_20:
[----:B------:R-:W-:Y:S05]  /*0870*/  BSYNC B2 ;  /* 0x0000000000027941 */ /* 0x000fea0003800000 */
.L_x_17:
[----:B------:R-:W-:Y:S05]  /*0880*/  WARPSYNC.ALL ;  /* 0x0000000000007948 */ /* 0x000fea0003800000 */
[----:B-1----:R-:W1:Y:S01]  /*0890*/  LDC R4, c[0x0][0x22c] ;  /* 0x00008b00ff047b82 */ /* 0x002e620000000800 */
[----:B------:R-:W-:Y:S01]  /*08a0*/  BSSY B2, `(.L_x_21) ;  /* 0x000000b000027945 */ /* 0x000fe20003800000 */
[----:B-1----:R-:W-:-:S03]  /*08b0*/  VIADD R4, R4, 0xffffffff ;  /* 0xffffffff04047836 */ /* 0x002fc60000000000 */
[----:B------:R-:W-:Y:S05]  /*08c0*/  @P2 BRA `(.L_x_22) ;  /* 0x0000000000202947 */ /* 0x000fea0003800000 */
[----:B--234-:R-:W1:Y:S01]  /*08d0*/  LDS R2, [UR42+0x1c] ;  /* 0x00001c2aff027984 */ /* 0x01ce620008000800 */
[----:B------:R-:W2:Y:S03]  /*08e0*/  LDC.64 R8, c[0x0][0x240] ;  /* 0x00009000ff087b82 */ /* 0x000ea60000000a00 */
[----:B------:R3:W-:Y:S01]  /*08f0*/  STS [UR42+0x24], R4 ;  /* 0x00002404ff007988 */ /* 0x0007e2000800082a */
[--C-:B--2---:R-:W-:Y:S02]  /*0900*/  SHF.R.U32.HI R7, RZ, 0x4, R9.reuse ;  /* 0x00000004ff077819 */ /* 0x104fe40000011609 */
[----:B------:R-:W-:-:S05]  /*0910*/  SHF.R.U64 R3, R8, 0x4, R9 ;  /* 0x0000000408037819 */ /* 0x000fca0000001209 */
[----:B------:R3:W-:Y:S01]  /*0920*/  STS [UR42+0xc], R3 ;  /* 0x00000c03ff007988 */ /* 0x0007e2000800082a */
[----:B-1----:R-:W-:-:S05]  /*0930*/  LOP3.LUT R2, R2, 0xf, R7, 0xb8, !PT ;  /* 0x0000000f02027812 */ /* 0x002fca00078eb807 */
[----:B------:R3:W-:Y:S02]  /*0940*/  STS [UR42+0x1c], R2 ;  /* 0x00001c02ff007988 */ /* 0x0007e4000800082a */
.L_x_22:
[----:B------:R-:W-:Y:S05]  /*0950*/  BSYNC B2 ;  /* 0x0000000000027941 */ /* 0x000fea0003800000 */
.L_x_21:
[----:B------:R-:W-:Y:S04]  /*0960*/  BSSY B3, `(.L_x_23) ;  /* 0x000001d000037945 */ /* 0x000fe80003800000 */
[----:B------:R-:W-:Y:S04]  /*0970*/  BSSY B2, `(.L_x_24) ;  /* 0x0000018000027945 */ /* 0x000fe80003800000 */
[----:B------:R-:W-:Y:S05]  /*0980*/  @P2 BRA `(.L_x_25) ;  /* 0x00000000001c2947 */ /* 0x000fea0003800000 */
[----:B--234-:R-:W1:Y:S02]  /*0990*/  LDS R2, [UR42+0x34] ;  /* 0x0000342aff027984 */ /* 0x01ce640008000800 */
[----:B-1----:R-:W-:-:S05]  /*09a0*/  LOP3.LUT R2, R2, 0x7, RZ, 0xb8, !PT ;  /* 0x0000000702027812 */ /* 0x002fca00078eb8ff */
[----:B------:R1:W-:Y:S01]  /*09b0*/  STS [UR42+0x34], R2 ;  /* 0x00003402ff007988 */ /* 0x0003e2000800082a */
[----:B------:R-:W-:Y:S05]  /*09c0*/  @P2 BRA `(.L_x_26) ;  /* 0x00000000001c2947 */ /* 0x000fea0003800000 */
[----:B-1----:R-:W1:Y:S02]  /*09d0*/  LDS R2, [UR42+0x34] ;  /* 0x0000342aff027984 */ /* 0x002e640008000800 */
[----:B-1----:R-:W-:-:S05]  /*09e0*/  LOP3.LUT R2, R2, 0x38, RZ, 0xb8, !PT ;  /* 0x0000003802027812 */ /* 0x002fca00078eb8ff */
[----:B------:R1:W-:Y:S02]  /*09f0*/  STS [UR42+0x34], R2 ;  /* 0x00003402ff007988 */ /* 0x0003e4000800082a */
.L_x_25:
[----:B------:R-:W-:Y:S05]  /*0a00*/  @P2 BRA `(.L_x_27) ;  /* 0x00000000001c2947 */ /* 0x000fea0003800000 */
[----:B-1234-:R-:W1:Y:S02]  /*0a10*/  LDS R2, [UR42+0x8] ;  /* 0x0000082aff027984 */ /* 0x01ee640008000800 */
[----:B-1----:R-:W-:-:S05]  /*0a20*/  LOP3.LUT R2, R2, 0x780, RZ, 0xb8, !PT ;  /* 0x0000078002027812 */ /* 0x002fca00078eb8ff */
[----:B------:R2:W-:Y:S02]  /*0a30*/  STS [UR42+0x8], R2 ;  /* 0x00000802ff007988 */ /* 0x0005e4000800082a */
.L_x_26:
[----:B------:R-:W-:Y:S05]  /*0a40*/  @P2 BRA `(.L_x_28) ;  /* 0x0000000000282947 */ /* 0x000fea0003800000 */
[----:B-12---:R-:W1:Y:S02]  /*0a50*/  LDS R2, [UR42+0x8] ;  /* 0x0000082aff027984 */ /* 0x006e640008000800 */
[----:B-1----:R-:W-:-:S05]  /*0a60*/  LOP3.LUT R2, R2, 0x1800, RZ, 0xb8, !PT ;  /* 0x0000180002027812 */ /* 0x002fca00078eb8ff */
[----:B------:R1:W-:Y:S02]  /*0a70*/  STS [UR42+0x8], R2 ;  /* 0x00000802ff007988 */ /* 0x0003e4000800082a */
.L_x_27:
[----:B------:R-:W-:Y:S05]  /*0a80*/  @P2 BREAK B2 ;  /* 0x0000000000022942 */ /* 0x000fea0003800000 */
[----:B------:R-:W-:Y:S05]  /*0a90*/  @P2 BRA `(.L_x_29) ;  /* 0x0000000000242947 */ /* 0x000fea0003800000 */
[----:B-1234-:R-:W1:Y:S01]  /*0aa0*/  LDS R2, [UR42+0x8] ;  /* 0x0000082aff027984 */ /* 0x01ee620008000800 */
[----:B------:R-:W-:-:S05]  /*0ab0*/  IMAD.MOV.U32 R3, RZ, RZ, 0x6000 ;  /* 0x00006000ff037424 */ /* 0x000fca00078e00ff */
[----:B-1----:R-:W-:-:S04]  /*0ac0*/  LOP3.LUT R2, R2, 0x6000, R3, 0xd8, !PT ;  /* 0x0000600002027812 */ /* 0x002fc800078ed803 */
[----:B------:R-:W-:-:S05]  /*0ad0*/  LOP3.LUT R2, R2, 0x400000, RZ, 0xb8, !PT ;  /* 0x0040000002027812 */ /* 0x000fca00078eb8ff */
[----:B------:R3:W-:Y:S02]  /*0ae0*/  STS [UR42+0x8], R2 ;  /* 0x00000802ff007988 */ /* 0x0007e4000800082a */
.L_x_28:
[----:B------:R-:W-:Y:S05]  /*0af0*/  BSYNC B2 ;  /* 0x0000000000027941 */ /* 0x000fea0003800000 */
.L_x_24:
[----:B-123--:R-:W1:Y:S02]  /*0b00*/  @!P2 LDS R2, [UR42+0x8] ;  /* 0x0000082aff02a984 */ /* 0x00ee640008000800 */
[----:B-1----:R-:W-:-:S05]  /*0b10*/  @!P2 LOP3.LUT R2, R2, 0x8000, RZ, 0xb8, !PT ;  /* 0x000080000202a812 */ /* 0x002fca00078eb8ff */
[----:B------:R1:W-:Y:S02]  /*0b20*/  @!P2 STS [UR42+0x8], R2 ;  /* 0x00000802ff00a988 */ /* 0x0003e4000800082a */
.L_x_29:
[----:B------:R-:W-:Y:S05]  /*0b30*/  BSYNC B3 ;  /* 0x0000000000037941 */ /* 0x000fea0003800000 */
.L_x_23:
[----:B------:R-:W-:Y:S05]  /*0b40*/  WARPSYNC.ALL ;  /* 0x0000000000007948 */ /* 0x000fea0003800000 */
[----:B------:R-:W-:-:S04]  /*0b50*/  UIADD3 UR9, UR10, 0x80, URZ ;  /* 0x000000800a097890 */ /* 0x000fc8000fffe03f */
[----:B------:R-:W-:-:S04]  /*0b60*/  UIADD3 UR8, UP0, UR9, UR12, URZ ;  /* 0x0000000c09087290 */ /* 0x000fc8000ff1e03f */
[----:B------:R-:W-:Y:S01]  /*0b70*/  ULEA.HI.X.SX32 UR9, UR9, UR13, 0x1, UP0 ;  /* 0x0000000d09097291 */ /* 0x000fe200080f0e3f */
[----:B------:R-:W-:Y:S11]  /*0b80*/  @P0 BRA `(.L_x_30) ;  /* 0x0000000000280947 */ /* 0x000ff60003800000 */
        /* <DEDUP_REMOVED lines=10> */
.L_x_30:
[----:B------:R-:W-:Y:S05]  /*0c30*/  @P0 BRA `(.L_x_31) ;  /* 0x00000000000c0947 */ /* 0x000fea0003800000 */
[----:B------:R0:W-:Y:S01]  /*0c40*/  UTMACMDFLUSH ;  /* 0x00000000000079b7 */ /* 0x0001e20000000000 */
[----:B------:R-:W-:Y:S05]  /*0c50*/  @P0 BRA `(.L_x_31) ;  /* 0x0000000000040947 */ /* 0x000fea0003800000 */
[----:B------:R-:W-:-:S04]  /*0c60*/  DEPBAR.LE SB0, 0x0 ;  /* 0x000080000000791a */ /* 0x000fc80000000000 */
.L_x_31:
[----:B------:R-:W-:Y:S05]  /*0c70*/  WARPSYNC.ALL ;  /* 0x0000000000007948 */ /* 0x000fea0003800000 */
[----:B-----5:R-:W-:Y:S06]  /*0c80*/  BAR.SYNC.DEFER_BLOCKING 0x0 ;  /* 0x0000000000007b1d */ /* 0x020fec0000010000 */
[----:B------:R-:W-:Y:S02]  /*0c90*/  BSSY B3, `(.L_x_32) ;  /* 0x000000b000037945 */ /* 0x000fe40003800000 */
[----:B------:R-:W-:Y:S06]  /*0ca0*/  BAR.SYNC.DEFER_BLOCKING 0x0 ;  /* 0x0000000000007b1d */ /* 0x000fec0000010000 */
[----:B------:R1:W-:Y:S01]  /*0cb0*/  @!P0 STS [R0], RZ ;  /* 0x000000ff00008388 */ /* 0x0003e20000000800 */
[----:B------:R-:W-:Y:S01]  /*0cc0*/  NOP ;  /* 0x0000000000007918 */ /* 0x000fe20000000000 */
[----:B------:R-:W-:Y:S05]  /*0cd0*/  @P2 BRA `(.L_x_33) ;  /* 0x0000000000182947 */ /* 0x000fea0003800000 */
[----:B-1----:R-:W1:Y:S01]  /*0ce0*/  LDS R0, [UR42+0x8] ;  /* 0x0000082aff007984 */ /* 0x002e620008000800 */
[----:B--2---:R-:W2:Y:S01]  /*0cf0*/  LDC.64 R6, c[0x0][0x220] ;  /* 0x00008800ff067b82 */ /* 0x004ea20000000a00 */
[----:B---3--:R-:W-:Y:S02]  /*0d00*/  IMAD.MOV.U32 R3, RZ, RZ, 0x70 ;  /* 0x00000070ff037424 */ /* 0x008fe400078e00ff */
[----:B--2---:R2:W-:Y:S03]  /*0d10*/  STS.64 [UR42], R6 ;  /* 0x00000006ff007988 */ /* 0x0045e60008000a2a */
[----:B-1----:R-:W-:-:S05]  /*0d20*/  LOP3.LUT R0, R0, 0x10, R3, 0xd8, !PT ;  /* 0x0000001000007812 */ /* 0x002fca00078ed803 */
[----:B------:R2:W-:Y:S02]  /*0d30*/  STS [UR42+0x8], R0 ;  /* 0x00000800ff007988 */ /* 0x0005e4000800082a */
.L_x_33:
[----:B-1----:R-:W-:Y:S05]  /*0d40*/  BSYNC B3 ;  /* 0x0000000000037941 */ /* 0x002fea0003800000 */
.L_x_32:
[----:B------:R-:W-:Y:S04]  /*0d50*/  BSSY B3, `(.L_x_34) ;  /* 0x0000033000037945 */ /* 0x000fe80003800000 */
[----:B------:R-:W-:Y:S04]  /*0d60*/  BSSY B4, `(.L_x_35) ;  /* 0x000002e000047945 */ /* 0x000fe80003800000 */
[----:B------:R-:W-:Y:S05]  /*0d70*/  @P2 BRA `(.L_x_36) ;  /* 0x0000000000242947 */ /* 0x000fea0003800000 */
[----:B--2---:R-:W1:Y:S01]  /*0d80*/  LDS R0, [UR42+0x34] ;  /* 0x0000342aff007984 */ /* 0x004e620008000800 */
[----:B---3--:R-:W-:-:S05]  /*0d90*/  IMAD.MOV.U32 R3, RZ, RZ, 0x7f000000 ;  /* 0x7f000000ff037424 */ /* 0x008fca00078e00ff */
[----:B-1----:R-:W-:-:S05]  /*0da0*/  LOP3.LUT R0, R0, 0xff000000, R3, 0xb8, !PT ;  /* 0xff00000000007812 */ /* 0x002fca00078eb803 */
[----:B------:R1:W-:Y:S01]  /*0db0*/  STS [UR42+0x34], R0 ;  /* 0x00003400ff007988 */ /* 0x0003e2000800082a */
[----:B------:R-:W-:Y:S05]  /*0dc0*/  @P2 BRA `(.L_x_37) ;  /* 0x0000000000182947 */ /* 0x000fea0003800000 */
[----:B-1----:R-:W1:Y:S01]  /*0dd0*/  LDS R0, [UR42+0x38] ;  /* 0x0000382aff007984 */ /* 0x002e620008000800 */
[----:B------:R-:W-:-:S05]  /*0de0*/  IMAD.MOV.U32 R3, RZ, RZ, 0xff ;  /* 0x000000ffff037424 */ /* 0x000fca00078e00ff */
[----:B-1----:R-:W-:-:S05]  /*0df0*/  LOP3.LUT R0, R0, 0xff, R3, 0xb8, !PT ;  /* 0x000000ff00007812 */ /* 0x002fca00078eb803 */
[----:B------:R1:W-:Y:S02]  /*0e00*/  STS [UR42+0x38], R0 ;  /* 0x00003800ff007988 */ /* 0x0003e4000800082a */
.L_x_36:
[----:B------:R-:W-:Y:S05]  /*0e10*/  @P2 BRA `(.L_x_38) ;  /* 0x00000000000c2947 */ /* 0x000fea0003800000 */
[----:B------:R1:W-:Y:S02]  /*0e20*/  STS [UR42+0x20], R4 ;  /* 0x00002004ff007988 */ /* 0x0003e4000800082a */
.L_x_37:
[----:B------:R-:W-:Y:S05]  /*0e30*/  @P2 BRA `(.L_x_39) ;  /* 0x0000000000242947 */ /* 0x000fea0003800000 */
[----:B------:R1:W-:Y:S02]  /*0e40*/  STS [UR42+0x24], R5 ;  /* 0x00002405ff007988 */ /* 0x0003e4000800082a */
.L_x_38:
[----:B------:R-:W-:Y:S05]  /*0e50*/  @P2 BRA `(.L_x_40) ;  /* 0x00000000002c2947 */ /* 0x000fea0003800000 */
[----:B-12---:R-:W1:Y:S01]  /*0e60*/  LDS R0, [UR42+0x1c] ;  /* 0x00001c2aff007984 */ /* 0x006e620008000800 */
[----:B---3--:R-:W2:Y:S02]  /*0e70*/  LDC.64 R4, c[0x0][0x248] ;  /* 0x00009200ff047b82 */ /* 0x008ea40000000a00 */
[--C-:B--2---:R-:W-:Y:S02]  /*0e80*/  SHF.R.U32.HI R3, RZ, 0x4, R5.reuse ;  /* 0x00000004ff037819 */ /* 0x104fe40000011605 */
[----:B----4-:R-:W-:-:S05]  /*0e90*/  SHF.R.U64 R2, R4, 0x4, R5 ;  /* 0x0000000404027819 */ /* 0x010fca0000001205 */
[----:B------:R2:W-:Y:S01]  /*0ea0*/  STS [UR42+0xc], R2 ;  /* 0x00000c02ff007988 */ /* 0x0005e2000800082a */
[----:B-1----:R-:W-:-:S05]  /*0eb0*/  LOP3.LUT R0, R0, 0xf, R3, 0xb8, !PT ;  /* 0x0000000f00007812 */ /* 0x002fca00078eb803 */
[----:B------:R2:W-:Y:S02]  /*0ec0*/  STS [UR42+0x1c], R0 ;  /* 0x00001c00ff007988 */ /* 0x0005e4000800082a */
.L_x_39:
[----:B------:R-:W-:Y:S05]  /*0ed0*/  @P2 BRA `(.L_x_41) ;  /* 0x00000000001c2947 */ /* 0x000fea0003800000 */
[----:B-12---:R-:W1:Y:S02]  /*0ee0*/  LDS R0, [UR42+0x34] ;  /* 0x0000342aff007984 */ /* 0x006e640008000800 */
[----:B-1----:R-:W-:-:S05]  /*0ef0*/  LOP3.LUT R0, R0, 0x7, RZ, 0xb8, !PT ;  /* 0x0000000700007812 */ /* 0x002fca00078eb8ff */
[----:B------:R1:W-:Y:S02]  /*0f00*/  STS [UR42+0x34], R0 ;  /* 0x00003400ff007988 */ /* 0x0003e4000800082a */
.L_x_40:
[----:B------:R-:W-:Y:S05]  /*0f10*/  @P2 BRA `(.L_x_42) ;  /* 0x00000000001c2947 */ /* 0x000fea0003800000 */
[----:B-12---:R-:W1:Y:S02]  /*0f20*/  LDS R0, [UR42+0x34] ;  /* 0x0000342aff007984 */ /* 0x006e640008000800 */
[----:B-1----:R-:W-:-:S05]  /*0f30*/  LOP3.LUT R0, R0, 0x38, RZ, 0xb8, !PT ;  /* 0x0000003800007812 */ /* 0x002fca00078eb8ff */
[----:B------:R1:W-:Y:S02]  /*0f40*/  STS [UR42+0x34], R0 ;  /* 0x00003400ff007988 */ /* 0x0003e4000800082a */
.L_x_41:
[----:B------:R-:W-:Y:S05]  /*0f50*/  @P2 BRA `(.L_x_43) ;  /* 0x00000000001c2947 */ /* 0x000fea0003800000 */
[----:B-12---:R-:W1:Y:S02]  /*0f60*/  LDS R0, [UR42+0x8] ;  /* 0x0000082aff007984 */ /* 0x006e640008000800 */
[----:B-1----:R-:W-:-:S05]  /*0f70*/  LOP3.LUT R0, R0, 0x780, RZ, 0xb8, !PT ;  /* 0x0000078000007812 */ /* 0x002fca00078eb8ff */
[----:B------:R1:W-:Y:S02]  /*0f80*/  STS [UR42+0x8], R0 ;  /* 0x00000800ff007988 */ /* 0x0003e4000800082a */
.L_x_42:
[----:B------:R-:W-:Y:S05]  /*0f90*/  @P2 BRA `(.L_x_44) ;  /* 0x0000000000282947 */ /* 0x000fea0003800000 */
[----:B-12---:R-:W1:Y:S02]  /*0fa0*/  LDS R0, [UR42+0x8] ;  /* 0x0000082aff007984 */ /* 0x006e640008000800 */
[----:B-1----:R-:W-:-:S05]  /*0fb0*/  LOP3.LUT R0, R0, 0x1800, RZ, 0xb8, !PT ;  /* 0x0000180000007812 */ /* 0x002fca00078eb8ff */
[----:B------:R1:W-:Y:S02]  /*0fc0*/  STS [UR42+0x8], R0 ;  /* 0x00000800ff007988 */ /* 0x0003e4000800082a */
.L_x_43:
[----:B------:R-:W-:Y:S05]  /*0fd0*/  @P2 BREAK B4 ;  /* 0x0000000000042942 */ /* 0x000fea0003800000 */
[----:B------:R-:W-:Y:S05]  /*0fe0*/  @P2 BRA `(.L_x_45) ;  /* 0x0000000000242947 */ /* 0x000fea0003800000 */
[----:B-12---:R-:W1:Y:S01]  /*0ff0*/  LDS R0, [UR42+0x8] ;  /* 0x0000082aff007984 */ /* 0x006e620008000800 */
[----:B---3--:R-:W-:-:S05]  /*1000*/  IMAD.MOV.U32 R3, RZ, RZ, 0x6000 ;  /* 0x00006000ff037424 */ /* 0x008fca00078e00ff */
[----:B-1----:R-:W-:-:S04]  /*1010*/  LOP3.LUT R0, R0, 0x6000, R3, 0xd8, !PT ;  /* 0x0000600000007812 */ /* 0x002fc800078ed803 */
[----:B------:R-:W-:-:S05]  /*1020*/  LOP3.LUT R0, R0, 0x400000, RZ, 0xb8, !PT ;  /* 0x0040000000007812 */ /* 0x000fca00078eb8ff */
[----:B------:R1:W-:Y:S02]  /*1030*/  STS [UR42+0x8], R0 ;  /* 0x00000800ff007988 */ /* 0x0003e4000800082a */
.L_x_44:
[----:B------:R-:W-:Y:S05]  /*1040*/  BSYNC B4 ;  /* 0x0000000000047941 */ /* 0x000fea0003800000 */
.L_x_35:
[----:B-12---:R-:W1:Y:S02]  /*1050*/  @!P2 LDS R0, [UR42+0x8] ;  /* 0x0000082aff00a984 */ /* 0x006e640008000800 */
[----:B-1----:R-:W-:-:S05]  /*1060*/  @!P2 LOP3.LUT R0, R0, 0x8000, RZ, 0xb8, !PT ;  /* 0x000080000000a812 */ /* 0x002fca00078eb8ff */
[----:B------:R1:W-:Y:S02]  /*1070*/  @!P2 STS [UR42+0x8], R0 ;  /* 0x00000800ff00a988 */ /* 0x0003e4000800082a */
.L_x_45:
[----:B------:R-:W-:Y:S05]  /*1080*/  BSYNC B3 ;  /* 0x0000000000037941 */ /* 0x000fea0003800000 */
.L_x_34:
[----:B------:R-:W-:Y:S05]  /*1090*/  WARPSYNC.ALL ;  /* 0x0000000000007948 */ /* 0x000fea0003800000 */
[----:B------:R1:W-:Y:S01]  /*10a0*/  STL [R1+0x400], RZ ;  /* 0x000400ff01007387 */ /* 0x0003e20000100800 */
[----:B------:R-:W-:Y:S01]  /*10b0*/  UIADD3 UR11, UR10, 0x100, URZ ;  /* 0x000001000a0b7890 */ /* 0x000fe2000fffe03f */
[----:B------:R-:W-:Y:S02]  /*10c0*/  ISETP.GE.AND P1, PT, R10, 0x1, PT ;  /* 0x000000010a00780c */ /* 0x000fe40003f26270 */
[----:B------:R-:W-:Y:S01]  /*10d0*/  CS2R R24, SRZ ;  /* 0x0000000000187805 */ /* 0x000fe2000001ff00 */
[----:B------:R1:W-:Y:S01]  /*10e0*/  STL [R1+0x404], RZ ;  /* 0x000404ff01007387 */ /* 0x0003e20000100800 */
[----:B------:R-:W-:Y:S01]  /*10f0*/  UIADD3 UR10, UP0, UR11, UR12, URZ ;  /* 0x0000000c0b0a7290 */ /* 0x000fe2000ff1e03f */
[----:B------:R-:W-:-:S02]  /*1100*/  CS2R R26, SRZ ;  /* 0x00000000001a7805 */ /* 0x000fc4000001ff00 */
[----:B------:R-:W-:Y:S01]  /*1110*/  CS2R R28, SRZ ;  /* 0x00000000001c7805 */ /* 0x000fe2000001ff00 */
[----:B------:R1:W-:Y:S01]  /*1120*/  STL [R1+0x408], RZ ;  /* 0x000408ff01007387 */ /* 0x0003e20000100800 */
[----:B------:R-:W-:Y:S01]  /*1130*/  ULEA.HI.X.SX32 UR11, UR11, UR13, 0x1, UP0 ;  /* 0x0000000d0b0b7291 */ /* 0x000fe200080f0e3f */
[----:B------:R-:W-:Y:S02]  /*1140*/  CS2R R30, SRZ ;  /* 0x00000000001e7805 */ /* 0x000fe4000001ff00 */
[----:B------:R-:W-:Y:S01]  /*1150*/  CS2R R32, SRZ ;  /* 0x0000000000207805 */ /* 0x000fe2000001ff00 */
[----:B------:R1:W-:Y:S01]  /*1160*/  STL [R1+0x40c], RZ ;  /* 0x00040cff01007387 */ /* 0x0003e20000100800 */
[----:B------:R-:W-:Y:S02]  /*1170*/  CS2R R34, SRZ ;  /* 0x0000000000227805 */ /* 0x000fe4000001ff00 */
[----:B------:R-:W-:Y:S02]  /*1180*/  CS2R R36, SRZ ;  /* 0x0000000000247805 */ /* 0x000fe4000001ff00 */
[----:B------:R-:W-:Y:S01]  /*1190*/  CS2R R38, SRZ ;  /* 0x0000000000267805 */ /* 0x000fe2000001ff00 */
[----:B------:R1:W-:Y:S01]  /*11a0*/  STL [R1+0x410], RZ ;  /* 0x000410ff01007387 */ /* 0x0003e20000100800 */
[----:B------:R-:W-:-:S02]  /*11b0*/  CS2R R40, SRZ ;  /* 0x0000000000287805 */ /* 0x000fc4000001ff00 */
        /* <DEDUP_REMOVED lines=47> */
[----:B------:R-:W-:-:S03]  /*14b0*/  CS2R R112, SRZ ;  /* 0x0000000000707805 */ /* 0x000fc6000001ff00 */
[----:B------:R1:W-:Y:S04]  /*14c0*/  STL [R1+0x444], RZ ;  /* 0x000444ff01007387 */ /* 0x0003e80000100800 */
        /* <DEDUP_REMOVED lines=238> */
[----:B------:R1:W-:Y:S04]  /*23b0*/  STL [R1], RZ ;  /* 0x000000ff01007387 */ /* 0x0003e80000100800 */
        /* <DEDUP_REMOVED lines=126> */
[----:B------:R1:W-:Y:S01]  /*2ba0*/  STL [R1+0x1fc], RZ ;  /* 0x0001fcff01007387 */ /* 0x0003e20000100800 */
[----:B------:R-:W-:Y:S05]  /*2bb0*/  @P0 BRA `(.L_x_46) ;  /* 0x0000000000280947 */ /* 0x000fea0003800000 */
[----:B--234-:R-:W2:Y:S01]  /*2bc0*/  S2R R2, SR_LANEID ;  /* 0x0000000000027919 */ /* 0x01cea20000000000 */
[----:B------:R-:W-:Y:S05]  /*2bd0*/  WARPSYNC.ALL ;  /* 0x0000000000007948 */ /* 0x000fea0003800000 */
[----:B--2---:R-:W-:-:S05]  /*2be0*/  IMAD.SHL.U32 R2, R2, 0x4, RZ ;  /* 0x0000000402027824 */ /* 0x004fca00078e00ff */
[----:B-1----:R1:W2:Y:S02]  /*2bf0*/  LDS R0, [R2+UR42] ;  /* 0x0000002a02007984 */ /* 0x0022a40008000800 */
[----:B-1----:R-:W-:-:S05]  /*2c00*/  IADD3 R2, P3, R2, UR10, RZ ;  /* 0x0000000a02027c10 */ /* 0x002fca000ff7e0ff */
[----:B------:R-:W-:-:S05]  /*2c10*/  IMAD.X R3, RZ, RZ, UR11, P3 ;  /* 0x0000000bff037e24 */ /* 0x000fca00098e06ff */
[----:B--2---:R1:W5:Y:S01]  /*2c20*/  ATOMG.E.EXCH.STRONG.GPU PT, RZ, [R2], R0 ;  /* 0x0000000002ff73a8 */ /* 0x00436200041ee100 */
[----:B------:R-:W-:-:S04]  /*2c30*/  DEPBAR {5,4,3,2,1,0} ;  /* 0x0000003f0000791a */ /* 0x000fc80000000000 */
[----:B------:R1:W-:Y:S01]  /*2c40*/  UTMACCTL.IV [UR10] ;  /* 0x000000000a0079b9 */ /* 0x0003e20008000000 */
[----:B------:R-:W-:Y:S01]  /*2c50*/  NOP ;  /* 0x0000000000007918 */ /* 0x000fe20000000000 */
.L_x_46:
[----:B------:R-:W-:Y:S05]  /*2c60*/  @P0 BRA `(.L_x_47) ;  /* 0x00000000000c0947 */ /* 0x000fea0003800000 */
[----:B------:R0:W-:Y:S01]  /*2c70*/  UTMACMDFLUSH ;  /* 0x00000000000079b7 */ /* 0x0001e20000000000 */
[----:B------:R-:W-:Y:S05]  /*2c80*/  @P0 BRA `(.L_x_47) ;  /* 0x0000000000040947 */ /* 0x000fea0003800000 */
[----:B------:R-:W-:-:S04]  /*2c90*/  DEPBAR.LE SB0, 0x0 ;  /* 0x000080000000791a */ /* 0x000fc80000000000 */
.L_x_47:
[----:B------:R-:W-:Y:S05]  /*2ca0*/  WARPSYNC.ALL ;  /* 0x0000000000007948 */ /* 0x000fea0003800000 */
[----:B-----5:R-:W-:Y:S01]  /*2cb0*/  BAR.SYNC.DEFER_BLOCKING 0x0 ;  /* 0x0000000000007b1d */ /* 0x020fe20000010000 */
[----:B------:R-:W-:Y:S01]  /*2cc0*/  USHF.L.U32 UR15, UR4, 0x8, URZ ;  /* 0x00000008040f7899 */ /* 0x000fe2000800063f */
[----:B------:R-:W-:Y:S01]  /*2cd0*/  CS2R R114, SRZ ;  /* 0x0000000000727805 */ /* 0x000fe2000001ff00 */
[----:B------:R-:W-:Y:S01]  /*2ce0*/  USHF.L.U32 UR19, UR5, 0x8, URZ ;  /* 0x0000000805137899 */ /* 0x000fe2000800063f */
[----:B------:R-:W-:Y:S02]  /*2cf0*/  CS2R R116, SRZ ;  /* 0x0000000000747805 */ /* 0x000fe4000001ff00 */
[----:B------:R-:W-:Y:S01]  /*2d00*/  CS2R R118, SRZ ;  /* 0x0000000000767805 */ /* 0x000fe2000001ff00 */
[----:B------:R-:W-:Y:S01]  /*2d10*/  VOTEU.ALL UP0, P2 ;  /* 0x00000000003f7886 */ /* 0x000fe20001000000 */
[----:B------:R-:W-:Y:S01]  /*2d20*/  UMOV UR12, 0x1 ;  /* 0x00000001000c7882 */ /* 0x000fe20000000000 */
[----:B------:R-:W-:Y:S01]  /*2d30*/  VOTEU.ALL UP1, P2 ;  /* 0x00000000003f7886 */ /* 0x000fe20001020000 */
[----:B------:R-:W-:Y:S01]  /*2d40*/  VOTEU.ALL UP2, P2 ;  /* 0x00000000003f7886 */ /* 0x000fe20001040000 */
[----:B------:R-:W-:Y:S01]  /*2d50*/  CS2R R120, SRZ ;  /* 0x0000000000787805 */ /* 0x000fe2000001ff00 */
[----:B------:R-:W-:-:S04]  /*2d60*/  @!UP0 UIADD3 UR16, -UR12, 0x100000, URZ ;  /* 0x001000000c108890 */ /* 0x000fc8000fffe13f */
[----:B------:R-:W-:Y:S02]  /*2d70*/  @!UP0 USHF.L.U32 UR17, UR16, 0xb, URZ ;  /* 0x0000000b10118899 */ /* 0x000fe4000800063f */
[----:B------:R-:W-:Y:S01]  /*2d80*/  @!UP0 USHF.L.U32 UR16, UR16, 0x1, URZ ;  /* 0x0000000110108899 */ /* 0x000fe2000800063f */
        /* <DEDUP_REMOVED lines=9> */
[----:B------:R-:W-:Y:S01]  /*2e20*/  VOTEU.ALL UP0, P2 ;  /* 0x00000000003f7886 */ /* 0x000fe20001000000 */
[----:B------:R-:W-:Y:S02]  /*2e30*/  CS2R R128, SRZ ;  /* 0x0000000000807805 */ /* 0x000fe4000001ff00 */
[----:B------:R-:W-:Y:S02]  /*2e40*/  CS2R R130, SRZ ;  /* 0x0000000000827805 */ /* 0x000fe4000001ff00 */
[----:B------:R-:W-:Y:S02]  /*2e50*/  CS2R R132, SRZ ;  /* 0x0000000000847805 */ /* 0x000fe4000001ff00 */
[----:B------:R-:W-:-:S02]  /*2e60*/  CS2R R134, SRZ ;  /* 0x0000000000867805 */ /* 0x000fc4000001ff00 */
[----:B------:R-:W-:Y:S02]  /*2e70*/  CS2R R136, SRZ ;  /* 0x0000000000887805 */ /* 0x000fe4000001ff00 */
[----:B------:R-:W-:Y:S01]  /*2e80*/  CS2R R138, SRZ ;  /* 0x00000000008a7805 */ /* 0x000fe2000001ff00 */
[----:B------:R-:W2:Y:S02]  /*2e90*/  FENCE.VIEW.ASYNC.S ;  /* 0x00000000000073c6 */ /* 0x000ea40000000000 */
[----:B--2---:R2:W3:Y:S02]  /*2ea0*/  @!UP0 SYNCS.EXCH.64 URZ, [UR42+0x30000], UR16 ;  /* 0x030000102a3f85b2 */ /* 0x0044e40008000100 */
[----:B---3--:R-:W-:Y:S01]  /*2eb0*/  BAR.SYNC.DEFER_BLOCKING 0x0 ;  /* 0x0000000000007b1d */ /* 0x008fe20000010000 */
[----:B------:R-:W-:Y:S02]  /*2ec0*/  CS2R R140, SRZ ;  /* 0x00000000008c7805 */ /* 0x000fe4000001ff00 */
[----:B------:R-:W-:-:S02]  /*2ed0*/  CS2R R142, SRZ ;  /* 0x00000000008e7805 */ /* 0x000fc4000001ff00 */
[----:B------:R-:W-:Y:S02]  /*2ee0*/  CS2R R144, SRZ ;  /* 0x0000000000907805 */ /* 0x000fe4000001ff00 */
[----:B------:R-:W-:Y:S02]  /*2ef0*/  CS2R R146, SRZ ;  /* 0x0000000000927805 */ /* 0x000fe4000001ff00 */
[----:B------:R-:W-:Y:S02]  /*2f00*/  CS2R R148, SRZ ;  /* 0x0000000000947805 */ /* 0x000fe4000001ff00 */
[----:B------:R-:W-:Y:S01]  /*2f10*/  CS2R R150, SRZ ;  /* 0x0000000000967805 */ /* 0x000fe2000001ff00 */
[----:B------:R2:W3:Y:S02]  /*2f20*/  @!UP1 SYNCS.EXCH.64 URZ, [UR42+0x30008], UR20 ;  /* 0x030008142a3f95b2 */ /* 0x0004e40008000100 */
[----:B---3--:R-:W-:Y:S06]  /*2f30*/  BAR.SYNC.DEFER_BLOCKING 0x0 ;  /* 0x0000000000007b1d */ /* 0x008fec0000010000 */
[----:B------:R2:W3:Y:S02]  /*2f40*/  @!UP2 SYNCS.EXCH.64 URZ, [UR42+0x30010], UR12 ;  /* 0x0300100c2a3fa5b2 */ /* 0x0004e40008000100 */
[----:B--2---:R-:W-:Y:S05]  /*2f50*/  @!P1 BRA `(.L_x_48) ;  /* 0x0000004c00989947 */ /* 0x004fea0003800000 */
[----:B------:R2:W-:Y:S01]  /*2f60*/  STL [R1+0x400], RZ ;  /* 0x000400ff01007387 */ /* 0x0005e20000100800 */
[----:B------:R-:W-:Y:S02]  /*2f70*/  CS2R R24, SRZ ;  /* 0x0000000000187805 */ /* 0x000fe4000001ff00 */
        /* <DEDUP_REMOVED lines=83> */
[----:B------:R-:W-:Y:S01]  /*34b0*/  CS2R R150, SRZ ;  /* 0x0000000000967805 */ /* 0x000fe2000001ff00 */
[----:B------:R-:W-:Y:S01]  /*34c0*/  UMOV UR40, URZ ;  /* 0x0000003f00287c82 */ /* 0x000fe20008000000 */
[----:B------:R-:W-:Y:S01]  /*34d0*/  UMOV UR18, URZ ;  /* 0x0000003f00127c82 */ /* 0x000fe20008000000 */
        /* <DEDUP_REMOVED lines=361> */
[----:B------:R2:W-:Y:S02]  /*4b70*/  STL [R1+0x1fc], RZ ;  /* 0x0001fcff01007387 */ /* 0x0005e40000100800 */
.L_x_50:
[----:B-1----:R-:W1:Y:S01]  /*4b80*/  S2R R0, SR_TID.X ;  /* 0x0000000000007919 */ /* 0x002e620000002100 */
[----:B---3--:R-:W-:Y:S01]  /*4b90*/  BAR.SYNC.DEFER_BLOCKING 0x0 ;  /* 0x0000000000007b1d */ /* 0x008fe20000010000 */
[----:B------:R-:W-:Y:S02]  /*4ba0*/  ELECT P0, URZ, PT ;  /* 0x00000000003f782f */ /* 0x000fe40003800000 */
[----:B------:R-:W-:Y:S01]  /*4bb0*/  ELECT P1, URZ, PT ;  /* 0x00000000003f782f */ /* 0x000fe20003820000 */
[----:B------:R-:W-:Y:S02]  /*4bc0*/  ULEA UR24, UR40, UR42, 0x3 ;  /* 0x0000002a28187291 */ /* 0x000fe4000f8e183f */
[----:B------:R-:W-:Y:S01]  /*4bd0*/  ULEA UR16, UR40, UR42, 0xf ;  /* 0x0000002a28107291 */ /* 0x000fe2000f8e783f */
[----:B------:R-:W-:-:S03]  /*4be0*/  UMOV UR14, UR18 ;  /* 0x00000012000e7c82 */ /* 0x000fc60008000000 */
[----:B------:R-:W-:Y:S02]  /*4bf0*/  UIADD3 UR12, UR16, 0x18000, URZ ;  /* 0x00018000100c7890 */ /* 0x000fe4000fffe03f */
[----:B------:R-:W-:Y:S02]  /*4c00*/  USHF.R.U32.HI UR28, URZ, 0x4, UR16 ;  /* 0x000000043f1c7899 */ /* 0x000fe40008011610 */
[----:B------:R-:W-:Y:S02]  /*4c10*/  USHF.R.U32.HI UR30, URZ, 0x4, UR12 ;  /* 0x000000043f1e7899 */ /* 0x000fe4000801160c */
[----:B------:R-:W-:Y:S02]  /*4c20*/  USGXT.U32 UR28, UR28, 0xe ;  /* 0x0000000e1c1c789a */ /* 0x000fe40008000000 */
[----:B------:R-:W-:Y:S01]  /*4c30*/  USGXT.U32 UR30, UR30, 0xe ;  /* 0x0000000e1e1e789a */ /* 0x000fe20008000000 */
[----:B-1----:R-:W-:-:S04]  /*4c40*/  LOP3.LUT R0, R0, 0x7f, RZ, 0xc0, !PT ;  /* 0x0000007f00007812 */ /* 0x002fc800078ec0ff */
[C---:B------:R-:W-:Y:S02]  /*4c50*/  ISETP.LT.U32.AND P0, PT, R0.reuse, 0x20, P0 ;  /* 0x000000200000780c */ /* 0x040fe40000701070 */
[----:B------:R-:W-:Y:S01]  /*4c60*/  ISETP.LT.U32.AND P1, PT, R0, 0x20, P1 ;  /* 0x000000200000780c */ /* 0x000fe20000f21070 */
[----:B------:R-:W-:-:S04]  /*4c70*/  @!P2 IMAD.MOV.U32 R0, RZ, RZ, 0x10000 ;  /* 0x00010000ff00a424 */ /* 0x000fc800078e00ff */
[----:B------:R1:W-:Y:S01]  /*4c80*/  @!P2 SYNCS.ARRIVE.TRANS64 RZ, [UR24+0x30000], R0 ;  /* 0x03000000ffffa9a7 */ /* 0x0003e20008000018 */
[----:B------:R3:W-:Y:S06]  /*4c90*/  MEMBAR.ALL.CTA ;  /* 0x0000000000007992 */ /* 0x0007ec0000008000 */
[----:B---3--:R-:W3:Y:S02]  /*4ca0*/  FENCE.VIEW.ASYNC.S ;  /* 0x00000000000073c6 */ /* 0x008ee40000000000 */
[----:B---3--:R-:W-:Y:S01]  /*4cb0*/  VOTEU.ANY UP0, P0 ;  /* 0x00000000003f7886 */ /* 0x008fe20000000100 */
[----:B------:R-:W-:Y:S01]  /*4cc0*/  VOTEU.ANY UP2, P0 ;  /* 0x00000000003f7886 */ /* 0x000fe20000040100 */
[----:B------:R-:W-:Y:S01]  /*4cd0*/  VOTEU.ANY UP1, P1 ;  /* 0x00000000003f7886 */ /* 0x000fe20000820100 */
[----:B------:R-:W-:Y:S01]  /*4ce0*/  VOTEU.ANY UP3, P1 ;  /* 0x00000000003f7886 */ /* 0x000fe20000860100 */
[----:B-1----:R-:W-:Y:S01]  /*4cf0*/  IMAD.U32 R0, RZ, RZ, UR41 ;  /* 0x00000029ff007e24 */ /* 0x002fe2000f8e00ff */
[----:B------:R-:W-:Y:S01]  /*4d00*/  @UP0 UIADD3 UR17, UR24, 0x30000, URZ ;  /* 0x0003000018110890 */ /* 0x000fe2000fffe03f */
[----:B------:R-:W-:Y:S01]  /*4d10*/  @UP0 UMOV UR20, UR6 ;  /* 0x0000000600140c82 */ /* 0x000fe20008000000 */
[----:B------:R-:W-:Y:S01]  /*4d20*/  @UP0 UMOV UR21, UR7 ;  /* 0x0000000700150c82 */ /* 0x000fe20008000000 */
[----:B------:R-:W-:Y:S01]  /*4d30*/  @UP1 UIADD3 UR13, UR24, 0x30000, URZ ;  /* 0x00030000180d1890 */ /* 0x000fe2000fffe03f */
[----:B------:R-:W-:Y:S01]  /*4d40*/  SHF.L.U32 R0, R0, 0x1f, RZ ;  /* 0x0000001f00007819 */ /* 0x000fe200000006ff */
[----:B------:R-:W-:Y:S01]  /*4d50*/  @UP1 UMOV UR22, UR8 ;  /* 0x0000000800161c82 */ /* 0x000fe20008000000 */
[----:B------:R-:W-:Y:S01]  /*4d60*/  @UP1 UMOV UR23, UR9 ;  /* 0x0000000900171c82 */ /* 0x000fe20008000000 */
[----:B------:R-:W-:Y:S06]  /*4d70*/  BAR.SYNC.DEFER_BLOCKING 0x0 ;  /* 0x0000000000007b1d */ /* 0x000fec0000010000 */
[----:B------:R1:W-:Y:S02]  /*4d80*/  @UP2 UTMALDG.2D [UR16], [UR20] ;  /* 0x00000010140025b4 */ /* 0x0003e40008008000 */
[----:B------:R-:W-:Y:S06]  /*4d90*/  BAR.SYNC.DEFER_BLOCKING 0x0 ;  /* 0x0000000000007b1d */ /* 0x000fec0000010000 */
[----:B------:R1:W-:Y:S02]  /*4da0*/  @UP3 UTMALDG.2D [UR12], [UR22] ;  /* 0x0000000c160035b4 */ /* 0x0003e40008008000 */
[----:B------:R-:W-:Y:S06]  /*4db0*/  BAR.SYNC.DEFER_BLOCKING 0x0 ;  /* 0x0000000000007b1d */ /* 0x000fec0000010000 */
[----:B------:R-:W3:Y:S02]  /*4dc0*/  SYNCS.PHASECHK.TRANS64.TRYWAIT P0, [UR24+0x30000], R0 ;  /* 0x03000000ff0075a7 */ /* 0x000ee40008000158 */
[----:B-1-3--:R-:W-:Y:S05]  /*4dd0*/  @!P0 BRA `(.L_x_49) ;  /* 0x0000007c003c8947 */ /* 0x00afea0003800000 */
.L_x_51:
[----:B------:R-:W-:Y:S01]  /*4de0*/  STL.64 [R1+0x6c0], R150 ;  /* 0x0006c09601007387 */ /* 0x000fe20000100a00 */
[----:B------:R-:W-:Y:S01]  /*4df0*/  UMOV UR29, 0x40000040 ;  /* 0x40000040001d7882 */ /* 0x000fe20000000000 */
[----:B------:R-:W-:Y:S01]  /*4e00*/  UMOV UR31, 0x40000040 ;  /* 0x40000040001f7882 */ /* 0x000fe20000000000 */
[----:B------:R-:W-:Y:S01]  /*4e10*/  UIADD3 UR32, UP0, UR28, 0x2, URZ ;  /* 0x000000021c207890 */ /* 0x000fe2000ff1e03f */
[----:B------:R-:W-:Y:S01]  /*4e20*/  STL.64 [R1+0x6b8], R148 ;  /* 0x0006b89401007387 */ /* 0x000fe20000100a00 */
[----:B------:R-:W-:Y:S01]  /*4e30*/  UIADD3 UR34, UP1, UR30, 0x2, URZ ;  /* 0x000000021e227890 */ /* 0x000fe2000ff3e03f */
[----:B------:R-:W1:Y:S02]  /*4e40*/  LDC R0, c[0x0][0x230] ;  /* 0x00008c00ff007b82 */ /* 0x000e640000000800 */
[----:B------:R-:W-:Y:S04]  /*4e50*/  STL.64 [R1+0x6b0], R146 ;  /* 0x0006b09201007387 */ /* 0x000fe80000100a00 */
        /* <DEDUP_REMOVED lines=10> */
[----:B------:R3:W-:Y:S04]  /*4f00*/  STL.64 [R1+0x658], R124 ;  /* 0x0006587c01007387 */ /* 0x0007e80000100a00 */
[----:B---3--:R-:W3:Y:S04]  /*4f10*/  LDL.LU.64 R124, [R1] ;  /* 0x00000000017c7983 */ /* 0x008ee80000300a00 */
[----:B------:R-:W5:Y:S04]  /*4f20*/  LDL.LU.64 R126, [R1+0x8] ;  /* 0x00000800017e7983 */ /* 0x000f680000300a00 */
[----:B------:R-:W2:Y:S04]  /*4f30*/  LDL.LU.64 R128, [R1+0x10] ;  /* 0x0000100001807983 */ /* 0x000ea80000300a00 */
[----:B------:R-:W4:Y:S04]  /*4f40*/  LDL.LU.64 R130, [R1+0x18] ;  /* 0x0000180001827983 */ /* 0x000f280000300a00 */
[----:B------:R-:W3:Y:S04]  /*4f50*/  LDL.LU.64 R132, [R1+0x20] ;  /* 0x0000200001847983 */ /* 0x000ee80000300a00 */
        /* <DEDUP_REMOVED lines=9> */
[----:B-----5:R-:W-:Y:S04]  /*4ff0*/  STL.64 [R1+0x8c0], R150 ;  /* 0x0008c09601007387 */ /* 0x020fe80000100a00 */
[----:B---3--:R-:W-:Y:S04]  /*5000*/  STL.64 [R1+0x8b8], R148 ;  /* 0x0008b89401007387 */ /* 0x008fe80000100a00 */
[----:B----4-:R-:W-:Y:S04]  /*5010*/  STL.64 [R1+0x8b0], R146 ;  /* 0x0008b09201007387 */ /* 0x010fe80000100a00 */
[----:B--2---:R-:W-:Y:S04]  /*5020*/  STL.64 [R1+0x8a8], R144 ;  /* 0x0008a89001007387 */ /* 0x004fe80000100a00 */
        /* <DEDUP_REMOVED lines=60> */
[----:B--2---:R-:W2:Y:S04]  /*53f0*/  LDL.LU.64 R24, [R1+0x200] ;  /* 0x0002000001187983 */ /* 0x004ea80000300a00 */
[----:B------:R-:W3:Y:S04]  /*5400*/  LDL.LU.64 R26, [R1+0x208] ;  /* 0x00020800011a7983 */ /* 0x000ee80000300a00 */
[----:B------:R-:W4:Y:S04]  /*5410*/  LDL.LU.64 R28, [R1+0x210] ;  /* 0x00021000011c7983 */ /* 0x000f280000300a00 */
[----:B------:R-:W5:Y:S04]  /*5420*/  LDL.LU.64 R30, [R1+0x218] ;  /* 0x00021800011e7983 */ /* 0x000f680000300a00 */
[----:B------:R-:W2:Y:S04]  /*5430*/  LDL.LU.64 R32, [R1+0x220] ;  /* 0x0002200001207983 */ /* 0x000ea80000300a00 */
        /* <DEDUP_REMOVED lines=59> */
[----:B-----5:R-:W-:Y:S04]  /*57f0*/  STL.64 [R1+0xac0], R150 ;  /* 0x000ac09601007387 */ /* 0x020fe80000100a00 */
[----:B----4-:R-:W-:Y:S04]  /*5800*/  STL.64 [R1+0xab8], R148 ;  /* 0x000ab89401007387 */ /* 0x010fe80000100a00 */
[----:B---3--:R-:W-:Y:S04]  /*5810*/  STL.64 [R1+0xab0], R146 ;  /* 0x000ab09201007387 */ /* 0x008fe80000100a00 */
        /* <DEDUP_REMOVED lines=62> */
[----:B------:R-:W2:Y:S04]  /*5c00*/  LDL.LU.64 R26, [R1+0x408] ;  /* 0x00040800011a7983 */ /* 0x000ea80000300a00 */
        /* <DEDUP_REMOVED lines=61> */
[----:B------:R-:W2:Y:S01]  /*5fe0*/  LDL.LU.64 R150, [R1+0x5f8] ;  /* 0x0005f80001967983 */ /* 0x000ea20000300a00 */
[----:B------:R-:W-:Y:S01]  /*5ff0*/  UMOV UR12, URZ ;  /* 0x0000003f000c7c82 */ /* 0x000fe20008000000 */
[----:B------:R-:W-:Y:S01]  /*6000*/  UMOV UR13, URZ ;  /* 0x0000003f000d7c82 */ /* 0x000fe20008000000 */
[----:B------:R-:W-:Y:S01]  /*6010*/  UIADD3.X UR33, UR12, 0x40000040, URZ, UP0, !UPT ;  /* 0x400000400c217890 */ /* 0x000fe200087fe43f */
[----:B------:R-:W3:Y:S01]  /*6020*/  LDL.LU.64 R152, [R1+0x70] ;  /* 0x0000700001987983 */ /* 0x000ee20000300a00 */
[----:B------:R-:W-:Y:S01]  /*6030*/  UIADD3.X UR35, UR13, 0x40000040, URZ, UP1, !UPT ;  /* 0x400000400d237890 */ /* 0x000fe20008ffe43f */
[----:B--2---:R-:W-:Y:S01]  /*6040*/  WARPGROUP.ARRIVE ;  /* 0x00000000000079c5 */ /* 0x004fe20000000000 */
[----:B------:R-:W-:Y:S01]  /*6050*/  UIADD3.64 UR24, UR32, 0x2, URZ ;  /* 0x0000000220187897 */ /* 0x000fe2000fffe03f */
[----:B------:R-:W3:Y:S04]  /*6060*/  LDL.LU.64 R154, [R1+0x78] ;  /* 0x00007800019a7983 */ /* 0x000ee80000300a00 */
[----:B------:R-:W-:Y:S01]  /*6070*/  QGMMA.64x256x32.F32.E4M3.E4M3 R24, gdesc[UR28], R24, gsb0 ;  /* 0x03e000001c1879f3 */ /* 0x000fe20008000818 */
[----:B------:R-:W-:Y:S01]  /*6080*/  UIADD3.64 UR26, UR34, 0x2, URZ ;  /* 0x00000002221a7897 */ /* 0x000fe2000fffe03f */
[----:B------:R-:W3:Y:S01]  /*6090*/  LDL.LU.64 R156, [R1+0x80] ;  /* 0x00008000019c7983 */ /* 0x000ee20000300a00 */
[----:B------:R-:W-:-:S02]  /*60a0*/  UIADD3.64 UR20, UR32, 0x4, URZ ;  /* 0x0000000420147897 */ /* 0x000fc4000fffe03f */
[----:B------:R-:W-:Y:S01]  /*60b0*/  UIADD3.64 UR22, UR34, 0x4, URZ ;  /* 0x0000000422167897 */ /* 0x000fe2000fffe03f */
[----:B------:R-:W3:Y:S04]  /*60c0*/  LDL.LU.64 R158, [R1+0x88] ;  /* 0x00008800019e7983 */ /* 0x000ee80000300a00 */
        /* <DEDUP_REMOVED lines=45> */
[----:B------:R-:W3:Y:S01]  /*63a0*/  LDL.LU.64 R250, [R1+0x1f8] ;  /* 0x0001f80001fa7983 */ /* 0x000ee20000300a00 */
[----:B------:R-:W-:-:S02]  /*63b0*/  WARPGROUP.DEPBAR.LE gsb0, 0x0 ;  /* 0x00008000000079c5 */ /* 0x000fc40000010000 */
[----:B------:R-:W-:-:S06]  /*63c0*/  WARPGROUP.ARRIVE ;  /* 0x00000000000079c5 */ /* 0x000fcc0000000000 */
[----:B------:R-:W-:Y:S03]  /*63d0*/  QGMMA.64x256x32.F32.E4M3.E4M3 R24, gdesc[UR32], R24, gsb0 ;  /* 0x03e00000201879f3 */ /* 0x000fe60008000818 */
[----:B------:R-:W-:Y:S02]  /*63e0*/  WARPGROUP.DEPBAR.LE gsb0, 0x0 ;  /* 0x00008000000079c5 */ /* 0x000fe40000010000 */
[----:B------:R-:W-:-:S15]  /*63f0*/  WARPGROUP.ARRIVE ;  /* 0x00000000000079c5 */ /* 0x000fde0000000000 */
[----:B------:R-:W-:-:S08]  /*6400*/  NOP ;  /* 0x0000000000007918 */ /* 0x000fd00000000000 */
[----:B------:R-:W-:Y:S03]  /*6410*/  QGMMA.64x256x32.F32.E4M3.E4M3 R24, gdesc[UR24], R24, gsb0 ;  /* 0x03e00000181879f3 */ /* 0x000fe60008000818 */
[----:B------:R-:W-:Y:S02]  /*6420*/  WARPGROUP.DEPBAR.LE gsb0, 0x0 ;  /* 0x00008000000079c5 */ /* 0x000fe40000010000 */
[----:B------:R-:W-:-:S15]  /*6430*/  WARPGROUP.ARRIVE ;  /* 0x00000000000079c5 */ /* 0x000fde0000000000 */
[----:B------:R-:W-:-:S08]  /*6440*/  NOP ;  /* 0x0000000000007918 */ /* 0x000fd00000000000 */
[----:B------:R-:W-:Y:S03]  /*6450*/  QGMMA.64x256x32.F32.E4M3.E4M3 R24, gdesc[UR20], R24, gsb0 ;  /* 0x03e00000141879f3 */ /* 0x000fe60008000818 */
[----:B------:R-:W-:Y:S02]  /*6460*/  WARPGROUP.DEPBAR.LE gsb0, 0x0 ;  /* 0x00008000000079c5 */ /* 0x000fe40000010000 */
        /* <DEDUP_REMOVED lines=128> */
[----:B------:R-:W-:-:S02]  /*6c70*/  UIADD3.64 UR28, UR32, 0x1fe, URZ ;  /* 0x000001fe201c7897 */ /* 0x000fc4000fffe03f */
[----:B------:R-:W-:Y:S01]  /*6c80*/  UIADD3.64 UR36, UR32, 0x200, URZ ;  /* 0x0000020020247897 */ /* 0x000fe2000fffe03f */
[----:B------:R-:W-:Y:S01]  /*6c90*/  UMOV UR38, UR34 ;  /* 0x0000002200267c82 */ /* 0x000fe20008000000 */
[----:B------:R-:W-:Y:S01]  /*6ca0*/  UMOV UR39, UR35 ;  /* 0x0000002300277c82 */ /* 0x000fe20008000000 */
[----:B------:R-:W-:Y:S02]  /*6cb0*/  UIADD3.64 UR24, UR32, 0x202, URZ ;  /* 0x0000020220187897 */ /* 0x000fe4000fffe03f */
[----:B------:R-:W-:Y:S01]  /*6cc0*/  UIADD3.64 UR20, UR32, 0x204, URZ ;  /* 0x0000020420147897 */ /* 0x000fe2000fffe03f */
[----:B--2---:R-:W-:-:S06]  /*6cd0*/  WARPGROUP.ARRIVE ;  /* 0x00000000000079c5 */ /* 0x004fcc0000000000 */
        /* <DEDUP_REMOVED lines=78> */
[----:B--2---:R-:W3:Y:S04]  /*71c0*/  LDL.LU.64 R150, [R1+0x8c0] ;  /* 0x0008c00001967983 */ /* 0x004ee80000300a00 */
        /* <DEDUP_REMOVED lines=13> */
[----:B------:R-:W-:-:S02]  /*72a0*/  UIADD3.64 UR28, UR32, 0x3fe, URZ ;  /* 0x000003fe201c7897 */ /* 0x000fc4000fffe03f */
[----:B------:R-:W-:Y:S01]  /*72b0*/  UIADD3.64 UR36, UR32, 0x400, URZ ;  /* 0x0000040020247897 */ /* 0x000fe2000fffe03f */
[----:B------:R-:W2:Y:S01]  /*72c0*/  LDL.LU.64 R122, [R1+0x850] ;  /* 0x00085000017a7983 */ /* 0x000ea20000300a00 */
[----:B------:R-:W-:Y:S01]  /*72d0*/  UMOV UR38, UR34 ;  /* 0x0000002200267c82 */ /* 0x000fe20008000000 */
[----:B------:R-:W-:Y:S01]  /*72e0*/  UMOV UR39, UR35 ;  /* 0x0000002300277c82 */ /* 0x000fe20008000000 */
[----:B------:R-:W-:Y:S01]  /*72f0*/  UIADD3.64 UR24, UR32, 0x402, URZ ;  /* 0x0000040220187897 */ /* 0x000fe2000fffe03f */
[----:B------:R-:W2:Y:S01]  /*7300*/  LDL.LU.64 R120, [R1+0x848] ;  /* 0x0008480001787983 */ /* 0x000ea20000300a00 */
[----:B------:R-:W-:-:S03]  /*7310*/  UIADD3.64 UR20, UR32, 0x404, URZ ;  /* 0x0000040420147897 */ /* 0x000fc6000fffe03f */
        /* <DEDUP_REMOVED lines=48> */
[----:B---3--:R-:W-:-:S06]  /*7620*/  WARPGROUP.ARRIVE ;  /* 0x00000000000079c5 */ /* 0x008fcc0000000000 */
        /* <DEDUP_REMOVED lines=14> */
[----:B------:R-:W-:Y:S04]  /*7710*/  STL.64 [R1], R124 ;  /* 0x0000007c01007387 */ /* 0x000fe80000100a00 */
        /* <DEDUP_REMOVED lines=63> */
[----:B---3--:R-:W2:Y:S04]  /*7b10*/  LDL.LU.64 R150, [R1+0x6c0] ;  /* 0x0006c00001967983 */ /* 0x008ea80000300a00 */
        /* <DEDUP_REMOVED lines=14> */
[----:B------:R-:W-:Y:S02]  /*7c00*/  UIADD3.64 UR24, UR32, 0x602, URZ ;  /* 0x0000060220187897 */ /* 0x000fe4000fffe03f */
[----:B------:R-:W-:Y:S02]  /*7c10*/  UIADD3.64 UR20, UR32, 0x604, URZ ;  /* 0x0000060420147897 */ /* 0x000fe4000fffe03f */
[----:B------:R-:W-:Y:S02]  /*7c20*/  UIADD3 UR18, UR18, 0x80, URZ ;  /* 0x0000008012127890 */ /* 0x000fe4000fffe03f */
[----:B------:R-:W-:-:S04]  /*7c30*/  UIADD3 UR40, UR40, 0x1, URZ ;  /* 0x0000000128287890 */ /* 0x000fc8000fffe03f */
[----:B-1----:R-:W-:Y:S01]  /*7c40*/  ISETP.LE.AND P0, PT, R0, UR18, PT ;  /* 0x0000001200007c0c */ /* 0x002fe2000bf03270 */
[----:B------:R-:W-:-:S04]  /*7c50*/  UISETP.NE.U32.AND UP0, UPT, UR40, 0x3, UPT ;  /* 0x000000032800788c */ /* 0x000fc8000bf05070 */
[----:B------:R-:W-:Y:S02]  /*7c60*/  USEL UR12, URZ, 0x1, UP0 ;  /* 0x000000013f0c7887 */ /* 0x000fe40008000000 */
[----:B------:R-:W-:Y:S02]  /*7c70*/  USEL UR40, UR40, URZ, UP0 ;  /* 0x0000003f28287287 */ /* 0x000fe40008000000 */
[----:B------:R-:W-:Y:S01]  /*7c80*/  ULOP3.LUT UR41, UR41, UR12, URZ, 0x3c, !UPT ;  /* 0x0000000c29297292 */ /* 0x000fe2000f8e3c3f */
[----:B--2---:R-:W-:-:S06]  /*7c90*/  WARPGROUP.ARRIVE ;  /* 0x00000000000079c5 */ /* 0x004fcc0000000000 */
[----:B------:R-:W-:Y:S01]  /*7ca0*/  QGMMA.64x256x32.F32.E4M3.E4M3 R24, gdesc[UR28], R24, gsb0 ;  /* 0x03e000001c1879f3 */ /* 0x000fe20008000818 */
[----:B------:R-:W-:Y:S01]  /*7cb0*/  UIADD3.64 UR28, UR32, 0x600, URZ ;  /* 0x00000600201c7897 */ /* 0x000fe2000fffe03f */
[----:B------:R-:W-:Y:S01]  /*7cc0*/  UMOV UR30, UR34 ;  /* 0x00000022001e7c82 */ /* 0x000fe20008000000 */
[----:B------:R-:W-:Y:S01]  /*7cd0*/  UMOV UR31, UR35 ;  /* 0x00000023001f7c82 */ /* 0x000fe20008000000 */
[----:B------:R-:W-:Y:S02]  /*7ce0*/  WARPGROUP.DEPBAR.LE gsb0, 0x0 ;  /* 0x00008000000079c5 */ /* 0x000fe40000010000 */
[----:B------:R-:W-:-:S15]  /*7cf0*/  WARPGROUP.ARRIVE ;  /* 0x00000000000079c5 */ /* 0x000fde0000000000 */
[----:B------:R-:W-:-:S07]  /*7d00*/  NOP ;  /* 0x0000000000007918 */ /* 0x000fce0000000000 */
        /* <DEDUP_REMOVED lines=10> */
[----:B----4-:R-:W-:Y:S05]  /*7db0*/  @!P0 BRA `(.L_x_50) ;  /* 0xffffffcc00708947 */ /* 0x010fea000383ffff */
.L_x_48:
[----:B------:R-:W2:Y:S04]  /*7dc0*/  LDL.LU R158, [R1+0x430] ;  /* 0x00043000019e7983 */ /* 0x000ea80000300800 */
[----:B------:R-:W5:Y:S04]  /*7dd0*/  LDL.LU R157, [R1+0x434] ;  /* 0x00043400019d7983 */ /* 0x000f680000300800 */
        /* <DEDUP_REMOVED lines=24> */
[----:B-1----:R-:W5:Y:S04]  /*7f60*/  LDL.LU R4, [R1+0x498] ;  /* 0x0004980001047983 */ /* 0x002f680000300800 */
[----:B------:R-:W5:Y:S04]  /*7f70*/  LDL.LU R3, [R1+0x49c] ;  /* 0x00049c0001037983 */ /* 0x000f680000300800 */
[----:B----4-:R-:W4:Y:S04]  /*7f80*/  LDL.LU R2, [R1+0x4a0] ;  /* 0x0004a00001027983 */ /* 0x010f280000300800 */
[----:B------:R-:W4:Y:S04]  /*7f90*/  LDL.LU R0, [R1+0x4a4] ;  /* 0x0004a40001007983 */ /* 0x000f280000300800 */
[----:B------:R-:W4:Y:S04]  /*7fa0*/  LDL.LU R160, [R1+0x400] ;  /* 0x0004000001a07983 */ /* 0x000f280000300800 */
[----:B------:R-:W4:Y:S04]  /*7fb0*/  LDL.LU R159, [R1+0x404] ;  /* 0x00040400019f7983 */ /* 0x000f280000300800 */
[----:B------:R4:W-:Y:S04]  /*7fc0*/  STL [R1+0x754], R88 ;  /* 0x0007545801007387 */ /* 0x0009e80000100800 */
[----:B------:R-:W-:Y:S04]  /*7fd0*/  STL [R1+0x750], R89 ;  /* 0x0007505901007387 */ /* 0x000fe80000100800 */
        /* <DEDUP_REMOVED lines=61> */
[----:B------:R-:W-:Y:S01]  /*83b0*/  STL [R1+0x658], R151 ;  /* 0x0006589701007387 */ /* 0x000fe20000100800 */
[----:B------:R-:W-:-:S02]  /*83c0*/  F2FP.SATFINITE.E4M3.F32.PACK_AB_MERGE_C R32, R33, R32, RZ ;  /* 0x000000202120723e */ /* 0x000fc400048070ff */
[----:B------:R-:W-:Y:S01]  /*83d0*/  F2FP.SATFINITE.E4M3.F32.PACK_AB_MERGE_C R34, R35, R34, RZ ;  /* 0x000000222322723e */ /* 0x000fe200048070ff */
[----:B---3--:R-:W-:Y:S01]  /*83e0*/  BAR.SYNC.DEFER_BLOCKING 0x0 ;  /* 0x0000000000007b1d */ /* 0x008fe20000010000 */
[----:B--2---:R-:W-:Y:S02]  /*83f0*/  IMAD.MOV.U32 R190, RZ, RZ, R158 ;  /* 0x000000ffffbe7224 */ /* 0x004fe400078e009e */
[----:B-----5:R-:W-:Y:S02]  /*8400*/  IMAD.MOV.U32 R189, RZ, RZ, R157 ;  /* 0x000000ffffbd7224 */ /* 0x020fe400078e009d */
[----:B------:R-:W-:Y:S02]  /*8410*/  IMAD.MOV.U32 R188, RZ, RZ, R156 ;  /* 0x000000ffffbc7224 */ /* 0x000fe400078e009c */
[----:B------:R-:W-:Y:S01]  /*8420*/  IMAD.MOV.U32 R187, RZ, RZ, R155 ;  /* 0x000000ffffbb7224 */ /* 0x000fe200078e009b */
[----:B----4-:R-:W-:Y:S01]  /*8430*/  F2FP.SATFINITE.E4M3.F32.PACK_AB_MERGE_C R88, R159, R160, RZ ;  /* 0x000000a09f58723e */ /* 0x010fe200048070ff */
[----:B------:R-:W-:Y:S01]  /*8440*/  IMAD.MOV.U32 R186, RZ, RZ, R154 ;  /* 0x000000ffffba7224 */ /* 0x000fe200078e009a */
[----:B------:R-:W-:Y:S01]  /*8450*/  F2FP.SATFINITE.E4M3.F32.PACK_AB_MERGE_C R36, R37, R36, RZ ;  /* 0x000000242524723e */ /* 0x000fe200048070ff */
[----:B------:R-:W-:Y:S01]  /*8460*/  IMAD.MOV.U32 R185, RZ, RZ, R153 ;  /* 0x000000ffffb97224 */ /* 0x000fe200078e0099 */
[----:B------:R-:W-:Y:S01]  /*8470*/  F2FP.SATFINITE.E4M3.F32.PACK_AB_MERGE_C R38, R39, R38, RZ ;  /* 0x000000262726723e */ /* 0x000fe200048070ff */
[----:B------:R1:W-:Y:S01]  /*8480*/  STL [R1+0x654], R88 ;  /* 0x0006545801007387 */ /* 0x0003e20000100800 */
[----:B------:R-:W-:Y:S01]  /*8490*/  IMAD.MOV.U32 R184, RZ, RZ, R152 ;  /* 0x000000ffffb87224 */ /* 0x000fe200078e0098 */
[----:B------:R-:W-:Y:S01]  /*84a0*/  F2FP.SATFINITE.E4M3.F32.PACK_AB_MERGE_C R40, R41, R40, RZ ;  /* 0x000000282928723e */ /* 0x000fe200048070ff */
[----:B------:R-:W-:Y:S01]  /*84b0*/  IMAD.MOV.U32 R183, RZ, RZ, R23 ;  /* 0x000000ffffb77224 */ /* 0x000fe200078e0017 */
[----:B------:R-:W1:Y:S01]  /*84c0*/  LDL.LU R160, [R1+0x408] ;  /* 0x0004080001a07983 */ /* 0x000e620000300800 */
[----:B------:R-:W-:Y:S01]  /*84d0*/  IMAD.MOV.U32 R182, RZ, RZ, R22 ;  /* 0x000000ffffb67224 */ /* 0x000fe200078e0016 */
[----:B------:R-:W-:Y:S01]  /*84e0*/  F2FP.SATFINITE.E4M3.F32.PACK_AB_MERGE_C R42, R43, R42, RZ ;  /* 0x0000002a2b2a723e */ /* 0x000fe200048070ff */
[----:B------:R-:W-:Y:S01]  /*84f0*/  IMAD.MOV.U32 R181, RZ, RZ, R21 ;  /* 0x000000ffffb57224 */ /* 0x000fe200078e0015 */
[----:B------:R-:W1:Y:S01]  /*8500*/  LDL.LU R159, [R1+0x40c] ;  /* 0x00040c00019f7983 */ /* 0x000e620000300800 */
[----:B------:R-:W-:Y:S01]  /*8510*/  IMAD.MOV.U32 R180, RZ, RZ, R20 ;  /* 0x000000ffffb47224 */ /* 0x000fe200078e0014 */
[----:B------:R-:W-:Y:S01]  /*8520*/  F2FP.SATFINITE.E4M3.F32.PACK_AB_MERGE_C R44, R45, R44, RZ ;  /* 0x0000002c2d2c723e */ /* 0x000fe200048070ff */
[----:B------:R-:W-:Y:S01]  /*8530*/  IMAD.MOV.U32 R179, RZ, RZ, R19 ;  /* 0x000000ffffb37224 */ /* 0x000fe200078e0013 */
[----:B------:R-:W-:Y:S01]  /*8540*/  F2FP.SATFINITE.E4M3.F32.PACK_AB_MERGE_C R46, R47, R46, RZ ;  /* 0x0000002e2f2e723e */ /* 0x000fe200048070ff */
[----:B------:R-:W-:Y:S01]  /*8550*/  IMAD.MOV.U32 R178, RZ, RZ, R18 ;  /* 0x000000ffffb27224 */ /* 0x000fe200078e0012 */
[----:B------:R-:W-:Y:S01]  /*8560*/  F2FP.SATFINITE.E4M3.F32.PACK_AB_MERGE_C R56, R57, R56, RZ ;  /* 0x000000383938723e */ /* 0x000fe200048070ff */
[----:B------:R-:W-:Y:S01]  /*8570*/  IMAD.MOV.U32 R177, RZ, RZ, R17 ;  /* 0x000000ffffb17224 */ /* 0x000fe200078e0011 */
[----:B------:R-:W2:Y:S01]  /*8580*/  @!P2 SYNCS.CCTL.IV [UR42+0x30000] ;  /* 0x03000000ff00a9b1 */ /* 0x000ea2000800002a */
[----:B-1----:R-:W-:Y:S01]  /*8590*/  F2FP.SATFINITE.E4M3.F32.PACK_AB_MERGE_C R88, R159, R160, RZ ;  /* 0x000000a09f58723e */ /* 0x002fe200048070ff */
[----:B------:R-:W-:-:S02]  /*85a0*/  IMAD.MOV.U32 R176, RZ, RZ, R16 ;  /* 0x000000ffffb07224 */ /* 0x000fc400078e0010 */
[----:B------:R-:W-:Y:S02]  /*85b0*/  IMAD.MOV.U32 R175, RZ, RZ, R15 ;  /* 0x000000ffffaf7224 */ /* 0x000fe400078e000f */
[----:B------:R-:W-:Y:S01]  /*85c0*/  IMAD.MOV.U32 R174, RZ, RZ, R14 ;  /* 0x000000ffffae7224 */ /* 0x000fe200078e000e */
[----:B------:R1:W-:Y:S04]  /*85d0*/  STL [R1+0x650], R88 ;  /* 0x0006505801007387 */ /* 0x0003e80000100800 */
[----:B------:R-:W1:Y:S04]  /*85e0*/  LDL.LU R160, [R1+0x410] ;  /* 0x0004100001a07983 */ /* 0x000e680000300800 */
[----:B------:R-:W1:Y:S01]  /*85f0*/  LDL.LU R159, [R1+0x414] ;  /* 0x00041400019f7983 */ /* 0x000e620000300800 */
[----:B------:R-:W-:-:S02]  /*8600*/  IMAD.MOV.U32 R173, RZ, RZ, R13 ;  /* 0x000000ffffad7224 */ /* 0x000fc400078e000d */
[----:B------:R-:W-:Y:S02]  /*8610*/  IMAD.MOV.U32 R172, RZ, RZ, R12 ;  /* 0x000000ffffac7224 */ /* 0x000fe400078e000c */
[----:B------:R-:W-:Y:S02]  /*8620*/  IMAD.MOV.U32 R171, RZ, RZ, R11 ;  /* 0x000000ffffab7224 */ /* 0x000fe400078e000b */
[----:B------:R-:W-:Y:S02]  /*8630*/  IMAD.MOV.U32 R170, RZ, RZ, R10 ;  /* 0x000000ffffaa7224 */ /* 0x000fe400078e000a */
[----:B------:R-:W-:Y:S02]  /*8640*/  IMAD.MOV.U32 R169, RZ, RZ, R9 ;  /* 0x000000ffffa97224 */ /* 0x000fe400078e0009 */
[----:B------:R-:W-:Y:S02]  /*8650*/  IMAD.MOV.U32 R168, RZ, RZ, R8 ;  /* 0x000000ffffa87224 */ /* 0x000fe400078e0008 */
[----:B------:R-:W-:-:S02]  /*8660*/  IMAD.MOV.U32 R167, RZ, RZ, R7 ;  /* 0x000000ffffa77224 */ /* 0x000fc400078e0007 */
[----:B------:R-:W-:Y:S02]  /*8670*/  IMAD.MOV.U32 R166, RZ, RZ, R6 ;  /* 0x000000ffffa67224 */ /* 0x000fe400078e0006 */
[----:B------:R-:W-:Y:S02]  /*8680*/  IMAD.MOV.U32 R165, RZ, RZ, R5 ;  /* 0x000000ffffa57224 */ /* 0x000fe400078e0005 */
[----:B------:R-:W-:Y:S02]  /*8690*/  IMAD.MOV.U32 R164, RZ, RZ, R4 ;  /* 0x000000ffffa47224 */ /* 0x000fe400078e0004 */
[----:B------:R-:W-:Y:S02]  /*86a0*/  IMAD.MOV.U32 R163, RZ, RZ, R3 ;  /* 0x000000ffffa37224 */ /* 0x000fe400078e0003 */
[----:B------:R-:W-:Y:S02]  /*86b0*/  IMAD.MOV.U32 R162, RZ, RZ, R2 ;  /* 0x000000ffffa27224 */ /* 0x000fe400078e0002 */
[----:B------:R-:W-:Y:S01]  /*86c0*/  IMAD.MOV.U32 R161, RZ, RZ, R0 ;  /* 0x000000ffffa17224 */ /* 0x000fe200078e0000 */
[----:B------:R-:W-:-:S02]  /*86d0*/  F2FP.SATFINITE.E4M3.F32.PACK_AB_MERGE_C R90, R187, R188, RZ ;  /* 0x000000bcbb5a723e */ /* 0x000fc400048070ff */
[----:B------:R-:W-:Y:S01]  /*86e0*/  F2FP.SATFINITE.E4M3.F32.PACK_AB_MERGE_C R89, R185, R186, RZ ;  /* 0x000000bab959723e */ /* 0x000fe200048070ff */
[----:B------:R-:W3:Y:S01]  /*86f0*/  S2R R57, SR_TID.X ;  /* 0x0000000000397919 */ /* 0x000ee20000002100 */
[----:B--2---:R-:W-:Y:S01]  /*8700*/  BAR.SYNC.DEFER_BLOCKING 0x0 ;  /* 0x0000000000007b1d */ /* 0x004fe20000010000 */
[----:B------:R-:W-:Y:S02]  /*8710*/  F2FP.SATFINITE.E4M3.F32.PACK_AB_MERGE_C R24, R25, R24, RZ ;  /* 0x000000181918723e */ /* 0x000fe400048070ff */
[----:B------:R-:W-:Y:S02]  /*8720*/  F2FP.SATFINITE.E4M3.F32.PACK_AB_MERGE_C R28, R29, R28, RZ ;  /* 0x0000001c1d1c723e */ /* 0x000fe400048070ff */
[----:B------:R-:W-:Y:S01]  /*8730*/  F2FP.SATFINITE.E4M3.F32.PACK_AB_MERGE_C R26, R27, R26, RZ ;  /* 0x0000001a1b1a723e */ /* 0x000fe200048070ff */
[----:B------:R-:W2:Y:S02]  /*8740*/  @!P2 SYNCS.CCTL.IV [UR42+0x30008] ;  /* 0x03000800ff00a9b1 */ /* 0x000ea4000800002a */
[----:B--2---:R-:W-:Y:S01]  /*8750*/  BAR.SYNC.DEFER_BLOCKING 0x0 ;  /* 0x0000000000007b1d */ /* 0x004fe20000010000 */
[----:B-1----:R-:W-:Y:S01]  /*8760*/  F2FP.SATFINITE.E4M3.F32.PACK_AB_MERGE_C R88, R159, R160, RZ ;  /* 0x000000a09f58723e */ /* 0x002fe200048070ff */
[----:B---3--:R-:W-:-:S02]  /*8770*/  IMAD.SHL.U32 R25, R57, 0x40, RZ ;  /* 0x0000004039197824 */ /* 0x008fc400078e00ff */
[C---:B------:R-:W-:Y:S01]  /*8780*/  IMAD.SHL.U32 R29, R57.reuse, 0x2, RZ ;  /* 0x00000002391d7824 */ /* 0x040fe200078e00ff */
[----:B------:R-:W-:Y:S01]  /*8790*/  LOP3.LUT R27, R57, 0x1c, RZ, 0xc0, !PT ;  /* 0x0000001c391b7812 */ /* 0x000fe200078ec0ff */
[----:B------:R1:W-:Y:S01]  /*87a0*/  STL [R1+0x64c], R88 ;  /* 0x00064c5801007387 */ /* 0x0003e20000100800 */
[----:B------:R-:W-:Y:S01]  /*87b0*/  F2FP.SATFINITE.E4M3.F32.PACK_AB_MERGE_C R52, R53, R52, RZ ;  /* 0x000000343534723e */ /* 0x000fe200048070ff */
[----:B------:R-:W2:Y:S02]  /*87c0*/  @!P2 SYNCS.CCTL.IV [UR42+0x30010] ;  /* 0x03001000ff00a9b1 */ /* 0x000ea4000800002a */
[----:B------:R-:W1:Y:S04]  /*87d0*/  LDL.LU R160, [R1+0x418] ;  /* 0x0004180001a07983 */ /* 0x000e680000300800 */
[----:B------:R-:W1:Y:S02]  /*87e0*/  LDL.LU R159, [R1+0x41c] ;  /* 0x00041c00019f7983 */ /* 0x000e640000300800 */
[----:B-1----:R-:W-:-:S05]  /*87f0*/  F2FP.SATFINITE.E4M3.F32.PACK_AB_MERGE_C R88, R159, R160, RZ ;  /* 0x000000a09f58723e */ /* 0x002fca00048070ff */
[----:B------:R1:W-:Y:S04]  /*8800*/  STL [R1+0x648], R88 ;  /* 0x0006485801007387 */ /* 0x0003e80000100800 */
        /* <DEDUP_REMOVED lines=8> */
[----:B------:R-:W3:Y:S04]  /*8890*/  LDL.LU R160, [R1+0x4a8] ;  /* 0x0004a80001a07983 */ /* 0x000ee80000300800 */
[----:B------:R-:W3:Y:S04]  /*88a0*/  LDL.LU R159, [R1+0x4ac] ;  /* 0x0004ac00019f7983 */ /* 0x000ee80000300800 */
[----:B------:R-:W4:Y:S04]  /*88b0*/  LDL.LU R158, [R1+0x4b0] ;  /* 0x0004b000019e7983 */ /* 0x000f280000300800 */
[----:B------:R-:W4:Y:S04]  /*88c0*/  LDL.LU R157, [R1+0x4b4] ;  /* 0x0004b400019d7983 */ /* 0x000f280000300800 */
[----:B------:R-:W5:Y:S04]  /*88d0*/  LDL.LU R156, [R1+0x4b8] ;  /* 0x0004b800019c7983 */ /* 0x000f680000300800 */
[----:B------:R-:W5:Y:S04]  /*88e0*/  LDL.LU R155, [R1+0x4bc] ;  /* 0x0004bc00019b7983 */ /* 0x000f680000300800 */
[----:B------:R-:W2:Y:S04]  /*88f0*/  LDL.LU R154, [R1+0x4c0] ;  /* 0x0004c000019a7983 */ /* 0x000ea80000300800 */
        /* <DEDUP_REMOVED lines=24> */
[----:B------:R-:W2:Y:S01]  /*8a80*/  LDL.LU R0, [R1+0x524] ;  /* 0x0005240001007983 */ /* 0x000ea20000300800 */
[----:B-1----:R-:W-:-:S05]  /*8a90*/  F2FP.SATFINITE.E4M3.F32.PACK_AB_MERGE_C R88, R189, R190, RZ ;  /* 0x000000bebd58723e */ /* 0x002fca00048070ff */
[----:B------:R1:W-:Y:S04]  /*8aa0*/  STL [R1+0x63c], R88 ;  /* 0x00063c5801007387 */ /* 0x0003e80000100800 */
[----:B------:R1:W-:Y:S04]  /*8ab0*/  STL [R1+0x638], R90 ;  /* 0x0006385a01007387 */ /* 0x0003e80000100800 */
[----:B------:R1:W-:Y:S02]  /*8ac0*/  STL [R1+0x634], R89 ;  /* 0x0006345901007387 */ /* 0x0003e40000100800 */
[----:B-1----:R-:W-:-:S02]  /*8ad0*/  F2FP.SATFINITE.E4M3.F32.PACK_AB_MERGE_C R88, R183, R184, RZ ;  /* 0x000000b8b758723e */ /* 0x002fc400048070ff */
[----:B------:R-:W-:-:S03]  /*8ae0*/  F2FP.SATFINITE.E4M3.F32.PACK_AB_MERGE_C R90, R181, R182, RZ ;  /* 0x000000b6b55a723e */ /* 0x000fc600048070ff */
[----:B------:R1:W-:Y:S01]  /*8af0*/  STL [R1+0x630], R88 ;  /* 0x0006305801007387 */ /* 0x0003e20000100800 */
[----:B------:R-:W-:-:S03]  /*8b00*/  F2FP.SATFINITE.E4M3.F32.PACK_AB_MERGE_C R89, R179, R180, RZ ;  /* 0x000000b4b359723e */ /* 0x000fc600048070ff */
[----:B------:R1:W-:Y:S04]  /*8b10*/  STL [R1+0x62c], R90 ;  /* 0x00062c5a01007387 */ /* 0x0003e80000100800 */
[----:B------:R1:W-:Y:S02]  /*8b20*/  STL [R1+0x628], R89 ;  /* 0x0006285901007387 */ /* 0x0003e40000100800 */
[----:B-1----:R-:W-:Y:S02]  /*8b30*/  F2FP.SATFINITE.E4M3.F32.PACK_AB_MERGE_C R88, R177, R178, RZ ;  /* 0x000000b2b158723e */ /* 0x002fe400048070ff */
        /* <DEDUP_REMOVED lines=16> */
[----:B------:R5:W-:Y:S01]  /*8c40*/  STL [R1+0x604], R89 ;  /* 0x0006045901007387 */ /* 0x000be20000100800 */
[----:B---3--:R-:W-:-:S05]  /*8c50*/  F2FP.SATFINITE.E4M3.F32.PACK_AB_MERGE_C R88, R159, R160, RZ ;  /* 0x000000a09f58723e */ /* 0x008fca00048070ff */
[----:B------:R2:W-:Y:S01]  /*8c60*/  STL [R1+0x4ac], R88 ;  /* 0x0004ac5801007387 */ /* 0x0005e20000100800 */
[----:B----4-:R-:W-:-:S05]  /*8c70*/  F2FP.SATFINITE.E4M3.F32.PACK_AB_MERGE_C R90, R157, R158, RZ ;  /* 0x0000009e9d5a723e */ /* 0x010fca00048070ff */
[----:B------:R-:W-:Y:S01]  /*8c80*/  STL [R1+0x4a8], R90 ;  /* 0x0004a85a01007387 */ /* 0x000fe20000100800 */
[----:B-----5:R-:W-:-:S05]  /*8c90*/  F2FP.SATFINITE.E4M3.F32.PACK_AB_MERGE_C R89, R155, R156, RZ ;  /* 0x0000009c9b59723e */ /* 0x020fca00048070ff */
[----:B------:R-:W-:Y:S01]  /*8ca0*/  STL [R1+0x4a4], R89 ;  /* 0x0004a45901007387 */ /* 0x000fe20000100800 */
[----:B--2---:R-:W-:-:S05]  /*8cb0*/  F2FP.SATFINITE.E4M3.F32.PACK_AB_MERGE_C R88, R153, R154, RZ ;  /* 0x0000009a9958723e */ /* 0x004fca00048070ff */
[----:B------:R-:W-:Y:S01]  /*8cc0*/  STL [R1+0x4a0], R88 ;  /* 0x0004a05801007387 */ /* 0x000fe20000100800 */
[----:B------:R-:W-:-:S05]  /*8cd0*/  F2FP.SATFINITE.E4M3.F32.PACK_AB_MERGE_C R23, R23, R152, RZ ;  /* 0x000000981717723e */ /* 0x000fca00048070ff */
[----:B------:R1:W-:Y:S01]  /*8ce0*/  STL [R1+0x49c], R23 ;  /* 0x00049c1701007387 */ /* 0x0003e20000100800 */
        /* <DEDUP_REMOVED lines=18> */
[----:B------:R-:W-:-:S03]  /*8e10*/  F2FP.SATFINITE.E4M3.F32.PACK_AB_MERGE_C R3, R3, R4, RZ ;  /* 0x000000040303723e */ /* 0x000fc600048070ff */
[----:B------:R-:W5:Y:S04]  /*8e20*/  LDL.LU R190, [R1+0x528] ;  /* 0x0005280001be7983 */ /* 0x000f680000300800 */
[----:B------:R5:W-:Y:S01]  /*8e30*/  STL [R1+0x474], R3 ;  /* 0x0004740301007387 */ /* 0x000be20000100800 */
[----:B------:R-:W-:-:S03]  /*8e40*/  F2FP.SATFINITE.E4M3.F32.PACK_AB_MERGE_C R0, R0, R2, RZ ;  /* 0x000000020000723e */ /* 0x000fc600048070ff */
[----:B------:R-:W5:Y:S04]  /*8e50*/  LDL.LU R189, [R1+0x52c] ;  /* 0x00052c0001bd7983 */ /* 0x000f680000300800 */
[----:B------:R5:W-:Y:S04]  /*8e60*/  STL [R1+0x470], R0 ;  /* 0x0004700001007387 */ /* 0x000be80000100800 */
        /* <DEDUP_REMOVED lines=39> */
[----:B--2---:R-:W2:Y:S04]  /*90e0*/  LDL.LU R21, [R1+0x5cc] ;  /* 0x0005cc0001157983 */ /* 0x004ea80000300800 */
[----:B------:R-:W2:Y:S04]  /*90f0*/  LDL.LU R20, [R1+0x5d0] ;  /* 0x0005d00001147983 */ /* 0x000ea80000300800 */
[----:B---3--:R-:W3:Y:S04]  /*9100*/  LDL.LU R19, [R1+0x5d4] ;  /* 0x0005d40001137983 */ /* 0x008ee80000300800 */
[----:B------:R-:W3:Y:S04]  /*9110*/  LDL.LU R18, [R1+0x5d8] ;  /* 0x0005d80001127983 */ /* 0x000ee80000300800 */
[----:B----4-:R-:W4:Y:S04]  /*9120*/  LDL.LU R17, [R1+0x5dc] ;  /* 0x0005dc0001117983 */ /* 0x010f280000300800 */
[----:B------:R-:W4:Y:S04]  /*9130*/  LDL.LU R16, [R1+0x5e0] ;  /* 0x0005e00001107983 */ /* 0x000f280000300800 */
[----:B-----5:R-:W5:Y:S04]  /*9140*/  LDL.LU R15, [R1+0x5e4] ;  /* 0x0005e400010f7983 */ /* 0x020f680000300800 */
        /* <DEDUP_REMOVED lines=13> */
[----:B------:R-:W5:Y:S01]  /*9220*/  LDL.LU R0, [R1+0x21c] ;  /* 0x00021c0001007983 */ /* 0x000f620000300800 */
[----:B------:R-:W-:-:S05]  /*9230*/  F2FP.SATFINITE.E4M3.F32.PACK_AB_MERGE_C R88, R189, R190, RZ ;  /* 0x000000bebd58723e */ /* 0x000fca00048070ff */
[----:B------:R1:W-:Y:S01]  /*9240*/  STL [R1+0x46c], R88 ;  /* 0x00046c5801007387 */ /* 0x0003e20000100800 */
[----:B------:R-:W-:Y:S02]  /*9250*/  F2FP.SATFINITE.E4M3.F32.PACK_AB_MERGE_C R90, R187, R188, RZ ;  /* 0x000000bcbb5a723e */ /* 0x000fe400048070ff */
[----:B------:R-:W-:-:S03]  /*9260*/  F2FP.SATFINITE.E4M3.F32.PACK_AB_MERGE_C R89, R185, R186, RZ ;  /* 0x000000bab959723e */ /* 0x000fc600048070ff */
[----:B------:R1:W-:Y:S02]  /*9270*/  STL [R1+0x468], R90 ;  /* 0x0004685a01007387 */ /* 0x0003e40000100800 */
[----:B-1----:R-:W-:Y:S02]  /*9280*/  F2FP.SATFINITE.E4M3.F32.PACK_AB_MERGE_C R88, R183, R184, RZ ;  /* 0x000000b8b758723e */ /* 0x002fe400048070ff */
[----:B------:R1:W-:Y:S04]  /*9290*/  STL [R1+0x464], R89 ;  /* 0x0004645901007387 */ /* 0x0003e80000100800 */
[----:B------:R1:W-:Y:S01]  /*92a0*/  STL [R1+0x460], R88 ;  /* 0x0004605801007387 */ /* 0x0003e20000100800 */
[----:B------:R-:W-:Y:S02]  /*92b0*/  F2FP.SATFINITE.E4M3.F32.PACK_AB_MERGE_C R90, R181, R182, RZ ;  /* 0x000000b6b55a723e */ /* 0x000fe400048070ff */
[----:B-1----:R-:W-:-:S03]  /*92c0*/  F2FP.SATFINITE.E4M3.F32.PACK_AB_MERGE_C R89, R179, R180, RZ ;  /* 0x000000b4b359723e */ /* 0x002fc600048070ff */
        /* <DEDUP_REMOVED lines=24> */
[----:B------:R-:W-:Y:S01]  /*9450*/  STL [R1+0x42c], R90 ;  /* 0x00042c5a01007387 */ /* 0x000fe20000100800 */
[----:B------:R-:W-:-:S03]  /*9460*/  F2FP.SATFINITE.E4M3.F32.PACK_AB_MERGE_C R88, R153, R154, RZ ;  /* 0x0000009a9958723e */ /* 0x000fc600048070ff */
[----:B------:R-:W-:Y:S01]  /*9470*/  STL [R1+0x428], R89 ;  /* 0x0004285901007387 */ /* 0x000fe20000100800 */
[----:B------:R-:W-:-:S03]  /*9480*/  F2FP.SATFINITE.E4M3.F32.PACK_AB_MERGE_C R23, R23, R152, RZ ;  /* 0x000000981717723e */ /* 0x000fc600048070ff */
[----:B------:R-:W-:Y:S01]  /*9490*/  STL [R1+0x424], R88 ;  /* 0x0004245801007387 */ /* 0x000fe20000100800 */
[----:B--2---:R-:W-:-:S03]  /*94a0*/  F2FP.SATFINITE.E4M3.F32.PACK_AB_MERGE_C R21, R21, R22, RZ ;  /* 0x000000161515723e */ /* 0x004fc600048070ff */
[----:B------:R1:W-:Y:S01]  /*94b0*/  STL [R1+0x420], R23 ;  /* 0x0004201701007387 */ /* 0x0003e20000100800 */
[----:B---3--:R-:W-:-:S03]  /*94c0*/  F2FP.SATFINITE.E4M3.F32.PACK_AB_MERGE_C R19, R19, R20, RZ ;  /* 0x000000141313723e */ /* 0x008fc600048070ff */
[----:B------:R2:W-:Y:S01]  /*94d0*/  STL [R1+0x41c], R21 ;  /* 0x00041c1501007387 */ /* 0x0005e20000100800 */
[----:B----4-:R-:W-:-:S03]  /*94e0*/  F2FP.SATFINITE.E4M3.F32.PACK_AB_MERGE_C R17, R17, R18, RZ ;  /* 0x000000121111723e */ /* 0x010fc600048070ff */
[----:B------:R3:W-:Y:S01]  /*94f0*/  STL [R1+0x418], R19 ;  /* 0x0004181301007387 */ /* 0x0007e20000100800 */
[----:B-----5:R-:W-:-:S03]  /*9500*/  F2FP.SATFINITE.E4M3.F32.PACK_AB_MERGE_C R15, R15, R16, RZ ;  /* 0x000000100f0f723e */ /* 0x020fc600048070ff */
[----:B------:R4:W-:Y:S01]  /*9510*/  STL [R1+0x414], R17 ;  /* 0x0004141101007387 */ /* 0x0009e20000100800 */
[----:B------:R-:W-:-:S03]  /*9520*/  F2FP.SATFINITE.E4M3.F32.PACK_AB_MERGE_C R13, R13, R14, RZ ;  /* 0x0000000e0d0d723e */ /* 0x000fc600048070ff */
        /* <DEDUP_REMOVED lines=8> */
[----:B------:R5:W-:Y:S04]  /*95b0*/  STL [R1+0x400], R7 ;  /* 0x0004000701007387 */ /* 0x000be80000100800 */
        /* <DEDUP_REMOVED lines=125> */
[----:B------:R-:W-:-:S02]  /*9d90*/  F2FP.SATFINITE.E4M3.F32.PACK_AB_MERGE_C R251, R247, R248, RZ ;  /* 0x000000f8f7fb723e */ /* 0x000fc400048070ff */
[----:B------:R-:W-:Y:S01]  /*9da0*/  F2FP.SATFINITE.E4M3.F32.PACK_AB_MERGE_C R247, R243, R244, RZ ;  /* 0x000000f4f3f7723e */ /* 0x000fe200048070ff */
[----:B------:R-:W5:Y:S01]  /*9db0*/  LDL.LU R88, [R1] ;  /* 0x0000000001587983 */ /* 0x000f620000300800 */
[----:B------:R-:W-:Y:S02]  /*9dc0*/  F2FP.SATFINITE.E4M3.F32.PACK_AB_MERGE_C R249, R245, R246, RZ ;  /* 0x000000f6f5f9723e */ /* 0x000fe400048070ff */
[----:B------:R-:W-:Y:S02]  /*9dd0*/  F2FP.SATFINITE.E4M3.F32.PACK_AB_MERGE_C R243, R239, R240, RZ ;  /* 0x000000f0eff3723e */ /* 0x000fe400048070ff */
[----:B------:R-:W-:Y:S02]  /*9de0*/  F2FP.SATFINITE.E4M3.F32.PACK_AB_MERGE_C R245, R241, R242, RZ ;  /* 0x000000f2f1f5723e */ /* 0x000fe400048070ff */
[----:B------:R-:W-:Y:S02]  /*9df0*/  F2FP.SATFINITE.E4M3.F32.PACK_AB_MERGE_C R239, R235, R236, RZ ;  /* 0x000000ecebef723e */ /* 0x000fe400048070ff */
[----:B------:R-:W-:-:S02]  /*9e00*/  F2FP.SATFINITE.E4M3.F32.PACK_AB_MERGE_C R241, R237, R238, RZ ;  /* 0x000000eeedf1723e */ /* 0x000fc400048070ff */
[----:B------:R-:W-:Y:S02]  /*9e10*/  F2FP.SATFINITE.E4M3.F32.PACK_AB_MERGE_C R235, R231, R232, RZ ;  /* 0x000000e8e7eb723e */ /* 0x000fe400048070ff */
        /* <DEDUP_REMOVED lines=41> */
[----:B--2---:R-:W-:Y:S02]  /*a0b0*/  F2FP.SATFINITE.E4M3.F32.PACK_AB_MERGE_C R153, R21, R22, RZ ;  /* 0x000000161599723e */ /* 0x004fe400048070ff */
[----:B---3--:R-:W-:Y:S02]  /*a0c0*/  F2FP.SATFINITE.E4M3.F32.PACK_AB_MERGE_C R23, R19, R20, RZ ;  /* 0x000000141317723e */ /* 0x008fe400048070ff */
[----:B----4-:R-:W-:Y:S02]  /*a0d0*/  F2FP.SATFINITE.E4M3.F32.PACK_AB_MERGE_C R21, R17, R18, RZ ;  /* 0x000000121115723e */ /* 0x010fe400048070ff */
[----:B-----5:R-:W-:Y:S02]  /*a0e0*/  F2FP.SATFINITE.E4M3.F32.PACK_AB_MERGE_C R19, R15, R16, RZ ;  /* 0x000000100f13723e */ /* 0x020fe400048070ff */
[----:B------:R-:W-:Y:S02]  /*a0f0*/  F2FP.SATFINITE.E4M3.F32.PACK_AB_MERGE_C R17, R13, R14, RZ ;  /* 0x0000000e0d11723e */ /* 0x000fe400048070ff */
[----:B------:R-:W-:-:S02]  /*a100*/  F2FP.SATFINITE.E4M3.F32.PACK_AB_MERGE_C R15, R11, R12, RZ ;  /* 0x0000000c0b0f723e */ /* 0x000fc400048070ff */
[----:B------:R-:W-:Y:S02]  /*a110*/  F2FP.SATFINITE.E4M3.F32.PACK_AB_MERGE_C R13, R9, R10, RZ ;  /* 0x0000000a090d723e */ /* 0x000fe400048070ff */
[----:B------:R-:W-:Y:S02]  /*a120*/  F2FP.SATFINITE.E4M3.F32.PACK_AB_MERGE_C R11, R7, R8, RZ ;  /* 0x00000008070b723e */ /* 0x000fe400048070ff */
[----:B------:R-:W-:Y:S02]  /*a130*/  F2FP.SATFINITE.E4M3.F32.PACK_AB_MERGE_C R9, R5, R6, RZ ;  /* 0x000000060509723e */ /* 0x000fe400048070ff */
[----:B------:R-:W-:Y:S02]  /*a140*/  F2FP.SATFINITE.E4M3.F32.PACK_AB_MERGE_C R7, R3, R4, RZ ;  /* 0x000000040307723e */ /* 0x000fe400048070ff */
[----:B------:R-:W2:Y:S04]  /*a150*/  LDL.LU R3, [R1+0x4] ;  /* 0x0000040001037983 */ /* 0x000ea80000300800 */
[----:B------:R-:W3:Y:S01]  /*a160*/  LDL.LU R89, [R1+0x8] ;  /* 0x0000080001597983 */ /* 0x000ee20000300800 */
[----:B------:R-:W-:-:S03]  /*a170*/  F2FP.SATFINITE.E4M3.F32.PACK_AB_MERGE_C R5, R0, R2, RZ ;  /* 0x000000020005723e */ /* 0x000fc600048070ff */
[----:B------:R-:W3:Y:S04]  /*a180*/  LDL.LU R0, [R1+0xc] ;  /* 0x00000c0001007983 */ /* 0x000ee80000300800 */
[----:B------:R-:W4:Y:S04]  /*a190*/  LDL.LU R90, [R1+0x10] ;  /* 0x00001000015a7983 */ /* 0x000f280000300800 */
[----:B------:R-:W4:Y:S04]  /*a1a0*/  LDL.LU R2, [R1+0x14] ;  /* 0x0000140001027983 */ /* 0x000f280000300800 */
        /* <DEDUP_REMOVED lines=122> */
[----:B--2---:R-:W-:-:S02]  /*a950*/  F2FP.SATFINITE.E4M3.F32.PACK_AB_MERGE_C R3, R3, R88, RZ ;  /* 0x000000580303723e */ /* 0x004fc400048070ff */
[----:B---3--:R-:W-:Y:S01]  /*a960*/  F2FP.SATFINITE.E4M3.F32.PACK_AB_MERGE_C R0, R0, R89, RZ ;  /* 0x000000590000723e */ /* 0x008fe200048070ff */
[----:B------:R-:W2:Y:S01]  /*a970*/  LDL.LU R88, [R1+0x754] ;  /* 0x0007540001587983 */ /* 0x000ea20000300800 */
[----:B----4-:R-:W-:Y:S02]  /*a980*/  F2FP.SATFINITE.E4M3.F32.PACK_AB_MERGE_C R2, R2, R90, RZ ;  /* 0x0000005a0202723e */ /* 0x010fe400048070ff */
[----:B-----5:R-:W-:Y:S01]  /*a990*/  F2FP.SATFINITE.E4M3.F32.PACK_AB_MERGE_C R4, R4, R91, RZ ;  /* 0x0000005b0404723e */ /* 0x020fe200048070ff */
[----:B------:R-:W2:Y:S01]  /*a9a0*/  LDL.LU R89, [R1+0x750] ;  /* 0x0007500001597983 */ /* 0x000ea20000300800 */
[----:B------:R-:W-:-:S03]  /*a9b0*/  F2FP.SATFINITE.E4M3.F32.PACK_AB_MERGE_C R6, R6, R92, RZ ;  /* 0x0000005c0606723e */ /* 0x000fc600048070ff */
[----:B------:R-:W3:Y:S01]  /*a9c0*/  LDL.LU R90, [R1+0x74c] ;  /* 0x00074c00015a7983 */ /* 0x000ee20000300800 */
[----:B------:R-:W-:-:S03]  /*a9d0*/  F2FP.SATFINITE.E4M3.F32.PACK_AB_MERGE_C R8, R8, R93, RZ ;  /* 0x0000005d0808723e */ /* 0x000fc600048070ff */
[----:B------:R-:W3:Y:S01]  /*a9e0*/  LDL.LU R91, [R1+0x748] ;  /* 0x00074800015b7983 */ /* 0x000ee20000300800 */
[----:B------:R-:W-:-:S03]  /*a9f0*/  F2FP.SATFINITE.E4M3.F32.PACK_AB_MERGE_C R10, R10, R94, RZ ;  /* 0x0000005e0a0a723e */ /* 0x000fc600048070ff */
[----:B------:R-:W4:Y:S01]  /*aa00*/  LDL.LU R92, [R1+0x744] ;  /* 0x00074400015c7983 */ /* 0x000f220000300800 */
[----:B------:R-:W-:-:S03]  /*aa10*/  F2FP.SATFINITE.E4M3.F32.PACK_AB_MERGE_C R12, R12, R95, RZ ;  /* 0x0000005f0c0c723e */ /* 0x000fc600048070ff */
[----:B------:R-:W4:Y:S01]  /*aa20*/  LDL.LU R93, [R1+0x740] ;  /* 0x00074000015d7983 */ /* 0x000f220000300800 */
[----:B------:R-:W-:-:S03]  /*aa30*/  F2FP.SATFINITE.E4M3.F32.PACK_AB_MERGE_C R14, R14, R96, RZ ;  /* 0x000000600e0e723e */ /* 0x000fc600048070ff */
[----:B------:R-:W5:Y:S01]  /*aa40*/  LDL.LU R94, [R1+0x73c] ;  /* 0x00073c00015e7983 */ /* 0x000f620000300800 */
        /* <DEDUP_REMOVED lines=81> */
[----:B------:R-:W5:Y:S04]  /*af60*/  LDL.LU R135, [R1+0x698] ;  /* 0x0006980001877983 */ /* 0x000f680000300800 */
[----:B------:R-:W5:Y:S01]  /*af70*/  LDL.LU R136, [R1+0x694] ;  /* 0x0006940001887983 */ /* 0x000f620000300800 */
[----:B------:R-:W-:-:S03]  /*af80*/  F2FP.SATFINITE.E4M3.F32.PACK_AB_MERGE_C R226, R226, R138, RZ ;  /* 0x0000008ae2e2723e */ /* 0x000fc600048070ff */
[----:B------:R-:W5:Y:S04]  /*af90*/  LDL.LU R137, [R1+0x690] ;  /* 0x0006900001897983 */ /* 0x000f680000300800 */
        /* <DEDUP_REMOVED lines=27> */
[----:B------:R-:W2:Y:S04]  /*b150*/  LDL.LU R33, [R1+0x208] ;  /* 0x0002080001217983 */ /* 0x000ea80000300800 */
[----:B------:R-:W3:Y:S04]  /*b160*/  LDL.LU R35, [R1+0x400] ;  /* 0x0004000001237983 */ /* 0x000ee80000300800 */
[----:B------:R-:W4:Y:S04]  /*b170*/  LDL.LU R37, [R1+0x474] ;  /* 0x0004740001257983 */ /* 0x000f280000300800 */
[----:B------:R-:W5:Y:S04]  /*b180*/  LDL.LU R39, [R1+0x478] ;  /* 0x0004780001277983 */ /* 0x000f680000300800 */
[----:B------:R-:W5:Y:S04]  /*b190*/  LDL.LU R41, [R1+0x47c] ;  /* 0x00047c0001297983 */ /* 0x000f680000300800 */
[----:B------:R-:W5:Y:S04]  /*b1a0*/  LDL.LU R43, [R1+0x480] ;  /* 0x00048000012b7983 */ /* 0x000f680000300800 */
[----:B------:R-:W5:Y:S04]  /*b1b0*/  LDL.LU R45, [R1+0x648] ;  /* 0x00064800012d7983 */ /* 0x000f680000300800 */
[----:B------:R-:W5:Y:S01]  /*b1c0*/  LDL.LU R47, [R1+0x64c] ;  /* 0x00064c00012f7983 */ /* 0x000f620000300800 */
[----:B------:R-:W-:-:S02]  /*b1d0*/  LOP3.LUT R25, R25, 0x1800, RZ, 0xc0, !PT ;  /* 0x0000180019197812 */ /* 0x000fc400078ec0ff */
[----:B------:R-:W-:Y:S01]  /*b1e0*/  LOP3.LUT R29, R29, 0x6, RZ, 0xc0, !PT ;  /* 0x000000061d1d7812 */ /* 0x000fe200078ec0ff */
[----:B------:R-:W5:Y:S02]  /*b1f0*/  LDL.LU R53, [R1+0x650] ;  /* 0x0006500001357983 */ /* 0x000f640000300800 */
[C---:B------:R-:W-:Y:S02]  /*b200*/  IMAD R25, R27.reuse, 0x20, R25 ;  /* 0x000000201b197824 */ /* 0x040fe400078e0219 */
[----:B------:R-:W-:Y:S01]  /*b210*/  IMAD R27, R27, 0x4, R29 ;  /* 0x000000041b1b7824 */ /* 0x000fe200078e021d */
[----:B------:R-:W-:Y:S02]  /*b220*/  F2FP.SATFINITE.E4M3.F32.PACK_AB_MERGE_C R54, R55, R54, RZ ;  /* 0x000000363736723e */ /* 0x000fe400048070ff */
[----:B------:R-:W-:Y:S01]  /*b230*/  F2FP.SATFINITE.E4M3.F32.PACK_AB_MERGE_C R50, R51, R50, RZ ;  /* 0x000000323332723e */ /* 0x000fe200048070ff */
[----:B------:R-:W-:Y:S01]  /*b240*/  IMAD.IADD R25, R25, 0x1, R27 ;  /* 0x0000000119197824 */ /* 0x000fe200078e021b */
[----:B------:R-:W5:Y:S01]  /*b250*/  LDL.LU R55, [R1+0x654] ;  /* 0x0006540001377983 */ /* 0x000f620000300800 */
[----:B------:R-:W-:-:S03]  /*b260*/  F2FP.SATFINITE.E4M3.F32.PACK_AB_MERGE_C R48, R49, R48, RZ ;  /* 0x000000303130723e */ /* 0x000fc600048070ff */
[----:B------:R-:W5:Y:S04]  /*b270*/  LDL.LU R51, [R1+0x204] ;  /* 0x0002040001337983 */ /* 0x000f680000300800 */
[----:B------:R-:W5:Y:S04]  /*b280*/  LDL.LU R49, [R1+0x200] ;  /* 0x0002000001317983 */ /* 0x000f680000300800 */
[----:B--2---:R-:W-:Y:S04]  /*b290*/  STS.U16 [R25+UR42+0x2400], R33 ;  /* 0x0024002119007988 */ /* 0x004fe8000800042a */
[----:B---3--:R-:W-:Y:S04]  /*b2a0*/  STS.U16 [R25+UR42+0x2000], R35 ;  /* 0x0020002319007988 */ /* 0x008fe8000800042a */
[----:B----4-:R-:W-:Y:S04]  /*b2b0*/  STS.U16 [R25+UR42+0x8408], R37 ;  /* 0x0084082519007988 */ /* 0x010fe8000800042a */
[----:B-----5:R-:W-:Y:S04]  /*b2c0*/  STS.U16 [R25+UR42+0x8008], R39 ;  /* 0x0080082719007988 */ /* 0x020fe8000800042a */
[----:B------:R-:W-:Y:S04]  /*b2d0*/  STS.U16 [R25+UR42+0x8400], R41 ;  /* 0x0084002919007988 */ /* 0x000fe8000800042a */
[----:B------:R-:W-:Y:S04]  /*b2e0*/  STS.U16 [R25+UR42+0x8000], R43 ;  /* 0x0080002b19007988 */ /* 0x000fe8000800042a */
[----:B------:R-:W-:Y:S04]  /*b2f0*/  STS.U16 [R25+UR42+0x408], R45 ;  /* 0x0004082d19007988 */ /* 0x000fe8000800042a */
[----:B------:R1:W-:Y:S04]  /*b300*/  STS.U16 [R25+UR42+0x8], R47 ;  /* 0x0000082f19007988 */ /* 0x0003e8000800042a */
[----:B-1----:R-:W2:Y:S04]  /*b310*/  LDL.LU R47, [R1+0x644] ;  /* 0x00064400012f7983 */ /* 0x002ea80000300800 */
[----:B------:R-:W3:Y:S04]  /*b320*/  LDL.LU R45, [R1+0x640] ;  /* 0x00064000012d7983 */ /* 0x000ee80000300800 */
[----:B------:R-:W4:Y:S04]  /*b330*/  LDL.LU R43, [R1+0x63c] ;  /* 0x00063c00012b7983 */ /* 0x000f280000300800 */
[----:B------:R-:W5:Y:S04]  /*b340*/  LDL.LU R41, [R1+0x638] ;  /* 0x0006380001297983 */ /* 0x000f680000300800 */
[----:B------:R-:W5:Y:S04]  /*b350*/  LDL.LU R39, [R1+0x470] ;  /* 0x0004700001277983 */ /* 0x000f680000300800 */
[----:B------:R-:W5:Y:S04]  /*b360*/  LDL.LU R37, [R1+0x46c] ;  /* 0x00046c0001257983 */ /* 0x000f680000300800 */
[----:B------:R-:W5:Y:S04]  /*b370*/  LDL.LU R35, [R1+0x468] ;  /* 0x0004680001237983 */ /* 0x000f680000300800 */
[----:B------:R-:W5:Y:S01]  /*b380*/  LDL.LU R33, [R1+0x464] ;  /* 0x0004640001217983 */ /* 0x000f620000300800 */
[----:B------:R-:W-:-:S02]  /*b390*/  F2FP.SATFINITE.E4M3.F32.PACK_AB_MERGE_C R30, R31, R30, RZ ;  /* 0x0000001e1f1e723e */ /* 0x000fc400048070ff */
[----:B------:R-:W-:Y:S01]  /*b3a0*/  F2FP.SATFINITE.E4M3.F32.PACK_AB_MERGE_C R88, R89, R88, RZ ;  /* 0x000000585958723e */ /* 0x000fe200048070ff */
[----:B------:R1:W-:Y:S01]  /*b3b0*/  STS.U16 [R25+UR42+0x4000], R3 ;  /* 0x0040000319007988 */ /* 0x0003e2000800042a */
[----:B------:R-:W-:Y:S02]  /*b3c0*/  F2FP.SATFINITE.E4M3.F32.PACK_AB_MERGE_C R90, R91, R90, RZ ;  /* 0x0000005a5b5a723e */ /* 0x000fe400048070ff */
[----:B------:R-:W-:Y:S02]  /*b3d0*/  F2FP.SATFINITE.E4M3.F32.PACK_AB_MERGE_C R92, R93, R92, RZ ;  /* 0x0000005c5d5c723e */ /* 0x000fe400048070ff */
[----:B------:R-:W-:Y:S01]  /*b3e0*/  F2FP.SATFINITE.E4M3.F32.PACK_AB_MERGE_C R94, R95, R94, RZ ;  /* 0x0000005e5f5e723e */ /* 0x000fe200048070ff */
[----:B------:R-:W-:Y:S01]  /*b3f0*/  STS.U16 [R25+UR42], R55 ;  /* 0x0000003719007988 */ /* 0x000fe2000800042a */
[----:B-1----:R-:W-:-:S03]  /*b400*/  LOP3.LUT R3, R25, 0x10, RZ, 0x3c, !PT ;  /* 0x0000001019037812 */ /* 0x002fc600078e3cff */
[----:B------:R-:W-:Y:S04]  /*b410*/  STS.U16 [R25+UR42+0x400], R53 ;  /* 0x0004003519007988 */ /* 0x000fe8000800042a */
        /* <DEDUP_REMOVED lines=21> */
[----:B--2---:R1:W-:Y:S04]  /*b570*/  STS.U16 [R3+UR42], R47 ;  /* 0x0000002f03007988 */ /* 0x0043e8000800042a */
[----:B---3--:R2:W-:Y:S04]  /*b580*/  STS.U16 [R3+UR42+0x400], R45 ;  /* 0x0004002d03007988 */ /* 0x0085e8000800042a */
[----:B----4-:R3:W-:Y:S04]  /*b590*/  STS.U16 [R3+UR42+0x8], R43 ;  /* 0x0000082b03007988 */ /* 0x0107e8000800042a */
[----:B-1----:R-:W4:Y:S04]  /*b5a0*/  LDL.LU R47, [R1+0x634] ;  /* 0x00063400012f7983 */ /* 0x002f280000300800 */
[----:B--2---:R-:W2:Y:S04]  /*b5b0*/  LDL.LU R45, [R1+0x630] ;  /* 0x00063000012d7983 */ /* 0x004ea80000300800 */
[----:B-----5:R1:W-:Y:S04]  /*b5c0*/  STS.U16 [R3+UR42+0x408], R41 ;  /* 0x0004082903007988 */ /* 0x0203e8000800042a */
[----:B---3--:R-:W3:Y:S04]  /*b5d0*/  LDL.LU R43, [R1+0x62c] ;  /* 0x00062c00012b7983 */ /* 0x008ee80000300800 */
[----:B------:R5:W-:Y:S04]  /*b5e0*/  STS.U16 [R3+UR42+0x8000], R39 ;  /* 0x0080002703007988 */ /* 0x000be8000800042a */
[----:B-1----:R-:W3:Y:S04]  /*b5f0*/  LDL.LU R41, [R1+0x628] ;  /* 0x0006280001297983 */ /* 0x002ee80000300800 */
[----:B------:R1:W-:Y:S04]  /*b600*/  STS.U16 [R3+UR42+0x8400], R37 ;  /* 0x0084002503007988 */ /* 0x0003e8000800042a */
[----:B-----5:R-:W5:Y:S04]  /*b610*/  LDL.LU R39, [R1+0x460] ;  /* 0x0004600001277983 */ /* 0x020f680000300800 */
[----:B------:R1:W-:Y:S04]  /*b620*/  STS.U16 [R3+UR42+0x8008], R35 ;  /* 0x0080082303007988 */ /* 0x0003e8000800042a */
[----:B-1----:R-:W5:Y:S04]  /*b630*/  LDL.LU R37, [R1+0x45c] ;  /* 0x00045c0001257983 */ /* 0x002f680000300800 */
[----:B------:R1:W-:Y:S04]  /*b640*/  STS.U16 [R3+UR42+0x8408], R33 ;  /* 0x0084082103007988 */ /* 0x0003e8000800042a */
[----:B------:R-:W5:Y:S04]  /*b650*/  LDL.LU R35, [R1+0x458] ;  /* 0x0004580001237983 */ /* 0x000f680000300800 */
[----:B-1----:R-:W5:Y:S01]  /*b660*/  LDL.LU R33, [R1+0x454] ;  /* 0x0004540001217983 */ /* 0x002f620000300800 */
[----:B------:R-:W-:-:S02]  /*b670*/  F2FP.SATFINITE.E4M3.F32.PACK_AB_MERGE_C R96, R97, R96, RZ ;  /* 0x000000606160723e */ /* 0x000fc400048070ff */
[----:B------:R-:W-:Y:S02]  /*b680*/  F2FP.SATFINITE.E4M3.F32.PACK_AB_MERGE_C R98, R99, R98, RZ ;  /* 0x000000626362723e */ /* 0x000fe400048070ff */
[----:B------:R-:W-:Y:S02]  /*b690*/  F2FP.SATFINITE.E4M3.F32.PACK_AB_MERGE_C R100, R101, R100, RZ ;  /* 0x000000646564723e */ /* 0x000fe400048070ff */
[----:B------:R-:W-:Y:S02]  /*b6a0*/  F2FP.SATFINITE.E4M3.F32.PACK_AB_MERGE_C R102, R103, R102, RZ ;  /* 0x000000666766723e */ /* 0x000fe400048070ff */
[----:B------:R-:W-:Y:S01]  /*b6b0*/  LOP3.LUT R27, R25, 0x20, RZ, 0x3c, !PT ;  /* 0x00000020191b7812 */ /* 0x000fe200078e3cff */
        /* <DEDUP_REMOVED lines=24> */
[----:B----4-:R1:W-:Y:S04]  /*b840*/  STS.U16 [R27+UR42], R47 ;  /* 0x0000002f1b007988 */ /* 0x0103e8000800042a */
[----:B--2---:R2:W-:Y:S04]  /*b850*/  STS.U16 [R27+UR42+0x400], R45 ;  /* 0x0004002d1b007988 */ /* 0x0045e8000800042a */
[----:B-1----:R-:W4:Y:S04]  /*b860*/  LDL.LU R47, [R1+0x624] ;  /* 0x00062400012f7983 */ /* 0x002f280000300800 */
[----:B---3--:R1:W-:Y:S04]  /*b870*/  STS.U16 [R27+UR42+0x8], R43 ;  /* 0x0000082b1b007988 */ /* 0x0083e8000800042a */
[----:B--2---:R-:W2:Y:S04]  /*b880*/  LDL.LU R45, [R1+0x620] ;  /* 0x00062000012d7983 */ /* 0x004ea80000300800 */
[----:B------:R3:W-:Y:S04]  /*b890*/  STS.U16 [R27+UR42+0x408], R41 ;  /* 0x000408291b007988 */ /* 0x0007e8000800042a */
[----:B-1----:R-:W2:Y:S04]  /*b8a0*/  LDL.LU R43, [R1+0x61c] ;  /* 0x00061c00012b7983 */ /* 0x002ea80000300800 */
        /* <DEDUP_REMOVED lines=8> */
[----:B------:R-:W5:Y:S01]  /*b930*/  LDL.LU R33, [R1+0x444] ;  /* 0x0004440001217983 */ /* 0x000f620000300800 */
        /* <DEDUP_REMOVED lines=32> */
[----:B------:R1:W-:Y:S04]  /*bb40*/  STS.U16 [R3+UR42+0x8], R43 ;  /* 0x0000082b03007988 */ /* 0x0003e8000800042a */
[----:B--2---:R-:W2:Y:S04]  /*bb50*/  LDL.LU R45, [R1+0x610] ;  /* 0x00061000012d7983 */ /* 0x004ea80000300800 */
[----:B---3--:R3:W-:Y:S04]  /*bb60*/  STS.U16 [R3+UR42+0x408], R41 ;  /* 0x0004082903007988 */ /* 0x0087e8000800042a */
[----:B-1----:R-:W2:Y:S04]  /*bb70*/  LDL.LU R43, [R1+0x60c] ;  /* 0x00060c00012b7983 */ /* 0x002ea80000300800 */
[----:B------:R1:W-:Y:S04]  /*bb80*/  STS.U16 [R3+UR42+0x8000], R39 ;  /* 0x0080002703007988 */ /* 0x0003e8000800042a */
[----:B---3--:R-:W3:Y:S04]  /*bb90*/  LDL.LU R41, [R1+0x608] ;  /* 0x0006080001297983 */ /* 0x008ee80000300800 */
[----:B-----5:R5:W-:Y:S04]  /*bba0*/  STS.U16 [R3+UR42+0x8400], R37 ;  /* 0x0084002503007988 */ /* 0x020be8000800042a */
        /* <DEDUP_REMOVED lines=55> */
[----:B------:R-:W-:Y:S02]  /*bf20*/  F2FP.SATFINITE.E4M3.F32.PACK_AB_MERGE_C R122, R123, R122, RZ ;  /* 0x0000007a7b7a723e */ /* 0x000fe400048070ff */
[----:B------:R-:W-:Y:S02]  /*bf30*/  F2FP.SATFINITE.E4M3.F32.PACK_AB_MERGE_C R124, R125, R124, RZ ;  /* 0x0000007c7d7c723e */ /* 0x000fe400048070ff */
[----:B------:R-:W-:-:S02]  /*bf40*/  F2FP.SATFINITE.E4M3.F32.PACK_AB_MERGE_C R126, R127, R126, RZ ;  /* 0x0000007e7f7e723e */ /* 0x000fc400048070ff */
        /* <DEDUP_REMOVED lines=42> */
[----:B------:R-:W-:Y:S01]  /*c1f0*/  F2FP.SATFINITE.E4M3.F32.PACK_AB_MERGE_C R66, R67, R66, RZ ;  /* 0x000000424342723e */ /* 0x000fe200048070ff */
[----:B------:R1:W-:Y:S01]  /*c200*/  STS.U16 [R3+UR42+0xa408], R21 ;  /* 0x00a4081503007988 */ /* 0x0003e2000800042a */
[----:B------:R-:W-:Y:S02]  /*c210*/  F2FP.SATFINITE.E4M3.F32.PACK_AB_MERGE_C R68, R69, R68, RZ ;  /* 0x000000444544723e */ /* 0x000fe400048070ff */
[----:B------:R-:W-:Y:S02]  /*c220*/  F2FP.SATFINITE.E4M3.F32.PACK_AB_MERGE_C R70, R71, R70, RZ ;  /* 0x000000464746723e */ /* 0x000fe400048070ff */
[----:B------:R-:W-:Y:S02]  /*c230*/  F2FP.SATFINITE.E4M3.F32.PACK_AB_MERGE_C R128, R129, R128, RZ ;  /* 0x000000808180723e */ /* 0x000fe400048070ff */
[----:B------:R-:W-:Y:S02]  /*c240*/  F2FP.SATFINITE.E4M3.F32.PACK_AB_MERGE_C R130, R131, R130, RZ ;  /* 0x000000828382723e */ /* 0x000fe400048070ff */
[----:B------:R-:W-:-:S02]  /*c250*/  F2FP.SATFINITE.E4M3.F32.PACK_AB_MERGE_C R132, R133, R132, RZ ;  /* 0x000000848584723e */ /* 0x000fc400048070ff */
[----:B------:R-:W-:Y:S02]  /*c260*/  F2FP.SATFINITE.E4M3.F32.PACK_AB_MERGE_C R134, R135, R134, RZ ;  /* 0x000000868786723e */ /* 0x000fe400048070ff */
[----:B-1----:R-:W-:Y:S01]  /*c270*/  LOP3.LUT R21, R25, 0x60, RZ, 0x3c, !PT ;  /* 0x0000006019157812 */ /* 0x002fe200078e3cff */
        /* <DEDUP_REMOVED lines=103> */
[----:B------:R-:W-:Y:S01]  /*c8f0*/  STS.U16 [R25+UR42+0xe408], R150 ;  /* 0x00e4089619007988 */ /* 0x000fe2000800042a */
[----:B------:R-:W-:-:S03]  /*c900*/  SHF.R.U32.HI R31, RZ, 0x5, R57 ;  /* 0x00000005ff1f7819 */ /* 0x000fc60000011639 */
[----:B----4-:R-:W-:Y:S04]  /*c910*/  STS.U16 [R25+UR42], R47 ;  /* 0x0000002f19007988 */ /* 0x010fe8000800042a */
[----:B--2---:R-:W-:Y:S04]  /*c920*/  STS.U16 [R25+UR42+0x400], R45 ;  /* 0x0004002d19007988 */ /* 0x004fe8000800042a */
[----:B------:R-:W-:Y:S04]  /*c930*/  STS.U16 [R25+UR42+0x8], R43 ;  /* 0x0000082b19007988 */ /* 0x000fe8000800042a */
[----:B---3--:R-:W-:Y:S04]  /*c940*/  STS.U16 [R25+UR42+0x408], R41 ;  /* 0x0004082919007988 */ /* 0x008fe8000800042a */
[----:B------:R-:W-:Y:S04]  /*c950*/  STS.U16 [R25+UR42+0x8000], R39 ;  /* 0x0080002719007988 */ /* 0x000fe8000800042a */
[----:B-----5:R-:W-:Y:S04]  /*c960*/  STS.U16 [R25+UR42+0x8400], R37 ;  /* 0x0084002519007988 */ /* 0x020fe8000800042a */
[----:B------:R-:W-:Y:S04]  /*c970*/  STS.U16 [R25+UR42+0x8008], R35 ;  /* 0x0080082319007988 */ /* 0x000fe8000800042a */
[----:B------:R-:W-:Y:S01]  /*c980*/  STS.U16 [R25+UR42+0x8408], R33 ;  /* 0x0084082119007988 */ /* 0x000fe2000800042a */
[----:B------:R1:W-:Y:S06]  /*c990*/  MEMBAR.ALL.CTA ;  /* 0x0000000000007992 */ /* 0x0003ec0000008000 */
[----:B-1----:R-:W1:Y:S01]  /*c9a0*/  FENCE.VIEW.ASYNC.S ;  /* 0x00000000000073c6 */ /* 0x002e620000000000 */
[----:B------:R-:W-:Y:S01]  /*c9b0*/  R2UR UR12, R31 ;  /* 0x000000001f0c72ca */ /* 0x000fe200000e0000 */
[----:B-1----:R-:W-:Y:S01]  /*c9c0*/  BAR.SYNC.DEFER_BLOCKING 0x0 ;  /* 0x0000000000007b1d */ /* 0x002fe20000010000 */
[----:B------:R-:W-:-:S02]  /*c9d0*/  ELECT P0, URZ, PT ;  /* 0x00000000003f782f */ /* 0x000fc40003800000 */
[----:B------:R-:W-:-:S04]  /*c9e0*/  LOP3.LUT R57, R57, 0x7f, RZ, 0xc0, !PT ;  /* 0x0000007f39397812 */ /* 0x000fc800078ec0ff */
[----:B------:R-:W-:-:S05]  /*c9f0*/  ISETP.LT.U32.AND P0, PT, R57, 0x40, P0 ;  /* 0x000000403900780c */ /* 0x000fca0000701070 */
[----:B------:R-:W-:-:S04]  /*ca00*/  ULOP3.LUT UR12, UR12, 0x1, URZ, 0xc0, !UPT ;  /* 0x000000010c0c7892 */ /* 0x000fc8000f8ec03f */
[----:B------:R-:W-:Y:S02]  /*ca10*/  ULEA UR17, UR12, UR15, 0x7 ;  /* 0x0000000f0c117291 */ /* 0x000fe4000f8e383f */
[----:B------:R-:W-:Y:S02]  /*ca20*/  ULEA UR16, UR12, UR42, 0xf ;  /* 0x0000002a0c107291 */ /* 0x000fe4000f8e783f */
[----:B------:R-:W-:Y:S01]  /*ca30*/  VOTEU.ANY UP0, P0 ;  /* 0x00000000003f7886 */ /* 0x000fe20000000100 */
[----:B------:R-:W-:Y:S01]  /*ca40*/  VOTEU.ANY UP1, P0 ;  /* 0x00000000003f7886 */ /* 0x000fe20000020100 */
[----:B------:R-:W-:-:S03]  /*ca50*/  UMOV UR18, UR19 ;  /* 0x0000001300127c82 */ /* 0x000fc60008000000 */
[----:B------:R-:W-:Y:S01]  /*ca60*/  @UP0 UMOV UR12, UR10 ;  /* 0x0000000a000c0c82 */ /* 0x000fe20008000000 */
[----:B------:R-:W-:Y:S02]  /*ca70*/  @UP0 UMOV UR13, UR11 ;  /* 0x0000000b000d0c82 */ /* 0x000fe40008000000 */
[----:B------:R1:W-:Y:S01]  /*ca80*/  @UP1 UTMASTG.2D [UR16], [UR12] ;  /* 0x000000100c0013b5 */ /* 0x0003e20008008000 */
[----:B------:R0:W-:Y:S01]  /*ca90*/  UTMACMDFLUSH ;  /* 0x00000000000079b7 */ /* 0x0001e20000000000 */
[----:B------:R-:W-:-:S04]  /*caa0*/  DEPBAR.LE SB0, 0x0 ;  /* 0x000080000000791a */ /* 0x000fc80000000000 */
[----:B------:R-:W-:Y:S06]  /*cab0*/  BAR.SYNC.DEFER_BLOCKING 0x0 ;  /* 0x0000000000007b1d */ /* 0x000fec0000010000 */
[----:B-1----:R-:W-:Y:S05]  /*cac0*/  EXIT ;  /* 0x000000000000794d */ /* 0x002fea0003800000 */
.L_x_49:
[----:B------:R-:W1:Y:S02]  /*cad0*/  SYNCS.PHASECHK.TRANS64.TRYWAIT P0, [UR24+0x30000], R0 ;  /* 0x03000000ff0075a7 */ /* 0x000e640008000158 */
[----:B-1----:R-:W-:Y:S05]  /*cae0*/  @!P0 BRA `(.L_x_49) ;  /* 0xfffffffc00f88947 */ /* 0x002fea000383ffff */
[----:B------:R-:W-:Y:S05]  /*caf0*/  BRA `(.L_x_51) ;  /* 0xffffff8000b87947 */ /* 0x000fea000383ffff */
.L_x_52:
[----:B------:R-:W-:-:S00]  /*cb00*/  BRA `(.L_x_52) ;  /* 0xfffffffc00fc7947 */ /* 0x000fc0000383ffff */
[----:B------:R-:W-:-:S00]  /*cb10*/  NOP ;  /* 0x0000000000007918 */ /* 0x000fc00000000000 */
        /* <DEDUP_REMOVED lines=14> */
.L_x_53:


//--------------------- .nv.shared.gluon_wgmma    --------------------------
	.section	.nv.shared.gluon_wgmma,"aw",@nobits
	.sectionflags	@""
	.align	16
	.zero		1024


//--------------------- .nv.shared.reserved.0     --------------------------
	.section	.nv.shared.reserved.0,"aw",@nobits
	.weak		__nv_reservedSMEM_offset_0_alias
	.size		__nv_reservedSMEM_offset_0_alias, 0, 0
	.other		__nv_reservedSMEM_offset_0_alias,@"STO_CUDA_RESERVED_SHARED STV_DEFAULT"
__nv_reservedSMEM_offset_0_alias:
	.zero		0


//--------------------- .nv.constant0.gluon_wgmma --------------------------
	.section	.nv.constant0.gluon_wgmma,"a",@progbits
	.sectionflags	@""
	.align	4
.nv.constant0.gluon_wgmma:
	.zero		608


//--------------------- SYMBOLS --------------------------

	.type		.nv.reservedSmem.offset0,@object
	.size		.nv.reservedSmem.offset0,0x4
